// auto-generated by cutlass_sweep.gemm — config: {"arch": "sm_90", "cluster_m": 2, "cluster_n": 2, "dtype": "e5m2", "stages": 0, "tile_k": 128, "tile_m": 64, "tile_n": 128}
#include "cutlass/cutlass.h"
#include "cutlass/gemm/collective/collective_builder.hpp"
#include "cutlass/gemm/device/gemm_universal_adapter.h"
#include "cutlass/gemm/kernel/gemm_universal.hpp"
#include "cutlass/epilogue/collective/collective_builder.hpp"

using ElemA = cutlass::float_e5m2_t;
using ElemB = cutlass::float_e5m2_t;
using ElemCD = cutlass::float_e5m2_t;
using Acc  = float;
using TileShape    = cute::Shape<cute::_64, cute::_128, cute::_128>;
using ClusterShape = cute::Shape<cute::_2, cute::_2, cute::_1>;

using CollectiveEpilogue = typename cutlass::epilogue::collective::CollectiveBuilder<
    cutlass::arch::Sm90, cutlass::arch::OpClassTensorOp,
    TileShape, ClusterShape,
    cutlass::epilogue::collective::EpilogueTileAuto,
    Acc, Acc,
    ElemCD, cutlass::layout::RowMajor, 128 / cutlass::sizeof_bits<ElemCD>::value,
    ElemCD, cutlass::layout::RowMajor, 128 / cutlass::sizeof_bits<ElemCD>::value,
    cutlass::epilogue::collective::EpilogueScheduleAuto
  >::CollectiveOp;

using CollectiveMainloop = typename cutlass::gemm::collective::CollectiveBuilder<
    cutlass::arch::Sm90, cutlass::arch::OpClassTensorOp,
    ElemA, cutlass::layout::RowMajor, 128 / cutlass::sizeof_bits<ElemA>::value,
    ElemB, cutlass::layout::ColumnMajor, 128 / cutlass::sizeof_bits<ElemB>::value,
    Acc,
    TileShape, ClusterShape,
    cutlass::gemm::collective::StageCountAutoCarveout<static_cast<int>(sizeof(typename CollectiveEpilogue::SharedStorage))>,
    cutlass::gemm::collective::KernelScheduleAuto
  >::CollectiveOp;

using GemmKernel = cutlass::gemm::kernel::GemmUniversal<
    cute::Shape<int,int,int,int>,
    CollectiveMainloop,
    CollectiveEpilogue
>;
using Gemm = cutlass::gemm::device::GemmUniversalAdapter<GemmKernel>;

// Force the device kernel symbol into the cubin without needing a host main.
auto* _anchor = &cutlass::device_kernel<GemmKernel>;


// ===== COMPILED SASS (sm_90a) =====

	.target	sm_90a

	.elftype	@"ET_EXEC"


//--------------------- .note.nv.tkinfo           --------------------------
	.section	.note.nv.tkinfo,"",@"SHT_NOTE"
	.sectionflags	@"SHF_NOTE_NV_TKINFO"
	.tkinfo
        /*0018*/ 	.word	0x00000002
        /*0030*/ 	.string	""
        /*0030*/ 	.string	"ptxas"
        /*0030*/ 	.string	"Cuda compilation tools, release 13.0, V13.0.88"
        /*0030*/ 	.string	"Build cuda_13.0.r13.0/compiler.36424714_0"
        /*0030*/ 	.string	"-arch sm_90a -m 64 "



//--------------------- .note.nv.cuinfo           --------------------------
	.section	.note.nv.cuinfo,"",@"SHT_NOTE"
	.sectionflags	@"SHF_NOTE_NV_CUINFO"
        /*0018*/ 	.short	0x0002
        /*001a*/ 	.short	0x005a
        /*001c*/ 	.short	0x0082
	.zero		2


//--------------------- .nv.info                  --------------------------
	.section	.nv.info,"",@"SHT_CUDA_INFO"
	.align	4


	//----- nvinfo : EIATTR_REGCOUNT
	.align		4
        /*0000*/ 	.byte	0x04, 0x2f
        /*0002*/ 	.short	(.L_12 - .L_11)
	.align		4
.L_11:
        /*0004*/ 	.word	index@(_ZN7cutlass13device_kernelINS_4gemm6kernel13GemmUniversalIN4cute5tupleIJiiiiEEENS1_10collective13CollectiveMmaINS1_37MainloopSm90TmaGmmaWarpSpecializedFP8ILi9ENS5_IJNS4_1CILi2EEESB_NSA_ILi1EEEEEENS1_32KernelTmaWarpSpecializedPingpongEEENS5_IJNSA_ILi64EEENSA_ILi128EEESH_EEENS_12float_e5m2_tENS5_IJlSC_lEEESJ_SK_NS4_8TiledMMAINS4_8MMA_AtomIJNS4_4SM904GMMA31MMA_64x128x32_F32E5M2E5M2_SS_TNILNSO_7ScaleInE1ELSQ_1EEEEEENS4_6LayoutINS5_IJSC_SC_SC_EEENS5_IJNSA_ILi0EEESV_SV_EEEEENS5_IJNS4_10UnderscoreESY_SY_EEEEENS4_23SM90_TMA_LOAD_MULTICASTENS4_14ComposedLayoutINS4_7SwizzleILi3ELi4ELi3EEENS4_18smem_ptr_flag_bitsILi8EEENST_INS5_IJNSA_ILi8EEESH_EEENS5_IJSH_SC_EEEEEEEvNS4_8identityES11_S1B_vS1C_EENS_8epilogue10collective6detail29Sm90TmaWarpSpecializedAdapterINS1F_15DefaultEpilogueISJ_SK_SK_NS1E_6thread17LinearCombinationISJ_Li1EffLNS1J_9ScaleType4KindE0ELNS_15FloatRoundStyleE2ESJ_EENS1_15EpilogueDefaultEEEEEvvEEEEvNT_6ParamsE)
        /*0008*/ 	.word	0x000000a8


	//----- nvinfo : EIATTR_FRAME_SIZE
	.align		4
.L_12:
        /*000c*/ 	.byte	0x04, 0x11
        /*000e*/ 	.short	(.L_14 - .L_13)
	.align		4
.L_13:
        /*0010*/ 	.word	index@(_ZN7cutlass13device_kernelINS_4gemm6kernel13GemmUniversalIN4cute5tupleIJiiiiEEENS1_10collective13CollectiveMmaINS1_37MainloopSm90TmaGmmaWarpSpecializedFP8ILi9ENS5_IJNS4_1CILi2EEESB_NSA_ILi1EEEEEENS1_32KernelTmaWarpSpecializedPingpongEEENS5_IJNSA_ILi64EEENSA_ILi128EEESH_EEENS_12float_e5m2_tENS5_IJlSC_lEEESJ_SK_NS4_8TiledMMAINS4_8MMA_AtomIJNS4_4SM904GMMA31MMA_64x128x32_F32E5M2E5M2_SS_TNILNSO_7ScaleInE1ELSQ_1EEEEEENS4_6LayoutINS5_IJSC_SC_SC_EEENS5_IJNSA_ILi0EEESV_SV_EEEEENS5_IJNS4_10UnderscoreESY_SY_EEEEENS4_23SM90_TMA_LOAD_MULTICASTENS4_14ComposedLayoutINS4_7SwizzleILi3ELi4ELi3EEENS4_18smem_ptr_flag_bitsILi8EEENST_INS5_IJNSA_ILi8EEESH_EEENS5_IJSH_SC_EEEEEEEvNS4_8identityES11_S1B_vS1C_EENS_8epilogue10collective6detail29Sm90TmaWarpSpecializedAdapterINS1F_15DefaultEpilogueISJ_SK_SK_NS1E_6thread17LinearCombinationISJ_Li1EffLNS1J_9ScaleType4KindE0ELNS_15FloatRoundStyleE2ESJ_EENS1_15EpilogueDefaultEEEEEvvEEEEvNT_6ParamsE)
        /*0014*/ 	.word	0x00000000


	//----- nvinfo : EIATTR_MIN_STACK_SIZE
	.align		4
.L_14:
        /*0018*/ 	.byte	0x04, 0x12
        /*001a*/ 	.short	(.L_16 - .L_15)
	.align		4
.L_15:
        /*001c*/ 	.word	index@(_ZN7cutlass13device_kernelINS_4gemm6kernel13GemmUniversalIN4cute5tupleIJiiiiEEENS1_10collective13CollectiveMmaINS1_37MainloopSm90TmaGmmaWarpSpecializedFP8ILi9ENS5_IJNS4_1CILi2EEESB_NSA_ILi1EEEEEENS1_32KernelTmaWarpSpecializedPingpongEEENS5_IJNSA_ILi64EEENSA_ILi128EEESH_EEENS_12float_e5m2_tENS5_IJlSC_lEEESJ_SK_NS4_8TiledMMAINS4_8MMA_AtomIJNS4_4SM904GMMA31MMA_64x128x32_F32E5M2E5M2_SS_TNILNSO_7ScaleInE1ELSQ_1EEEEEENS4_6LayoutINS5_IJSC_SC_SC_EEENS5_IJNSA_ILi0EEESV_SV_EEEEENS5_IJNS4_10UnderscoreESY_SY_EEEEENS4_23SM90_TMA_LOAD_MULTICASTENS4_14ComposedLayoutINS4_7SwizzleILi3ELi4ELi3EEENS4_18smem_ptr_flag_bitsILi8EEENST_INS5_IJNSA_ILi8EEESH_EEENS5_IJSH_SC_EEEEEEEvNS4_8identityES11_S1B_vS1C_EENS_8epilogue10collective6detail29Sm90TmaWarpSpecializedAdapterINS1F_15DefaultEpilogueISJ_SK_SK_NS1E_6thread17LinearCombinationISJ_Li1EffLNS1J_9ScaleType4KindE0ELNS_15FloatRoundStyleE2ESJ_EENS1_15EpilogueDefaultEEEEEvvEEEEvNT_6ParamsE)
        /*0020*/ 	.word	0x00000000
.L_16:


//--------------------- .nv.compat                --------------------------
	.section	.nv.compat,"",@"SHT_CUDA_COMPAT_INFO"
	.align	4
        /*0000*/ 	.byte	0x02, 0x09, 0x01, 0x00, 0x02, 0x02, 0x04, 0x00, 0x02, 0x05, 0x05, 0x00, 0x03, 0x07, 0x01, 0x01
        /*0010*/ 	.byte	0x02, 0x03, 0x01, 0x00, 0x02, 0x06, 0x01, 0x00, 0x04, 0x0b, 0x08, 0x00, 0x00, 0x00, 0x00, 0x00
        /*0020*/ 	.byte	0x00, 0x00, 0x00, 0x00


//--------------------- .nv.info._ZN7cutlass13device_kernelINS_4gemm6kernel13GemmUniversalIN4cute5tupleIJiiiiEEENS1_10collective13CollectiveMmaINS1_37MainloopSm90TmaGmmaWarpSpecializedFP8ILi9ENS5_IJNS4_1CILi2EEESB_NSA_ILi1EEEEEENS1_32KernelTmaWarpSpecializedPingpongEEENS5_IJNSA_ILi64EEENSA_ILi128EEESH_EEENS_12float_e5m2_tENS5_IJlSC_lEEESJ_SK_NS4_8TiledMMAINS4_8MMA_AtomIJNS4_4SM904GMMA31MMA_64x128x32_F32E5M2E5M2_SS_TNILNSO_7ScaleInE1ELSQ_1EEEEEENS4_6LayoutINS5_IJSC_SC_SC_EEENS5_IJNSA_ILi0EEESV_SV_EEEEENS5_IJNS4_10UnderscoreESY_SY_EEEEENS4_23SM90_TMA_LOAD_MULTICASTENS4_14ComposedLayoutINS4_7SwizzleILi3ELi4ELi3EEENS4_18smem_ptr_flag_bitsILi8EEENST_INS5_IJNSA_ILi8EEESH_EEENS5_IJSH_SC_EEEEEEEvNS4_8identityES11_S1B_vS1C_EENS_8epilogue10collective6detail29Sm90TmaWarpSpecializedAdapterINS1F_15DefaultEpilogueISJ_SK_SK_NS1E_6thread17LinearCombinationISJ_Li1EffLNS1J_9ScaleType4KindE0ELNS_15FloatRoundStyleE2ESJ_EENS1_15EpilogueDefaultEEEEEvvEEEEvNT_6ParamsE --------------------------
	.section	.nv.info._ZN7cutlass13device_kernelINS_4gemm6kernel13GemmUniversalIN4cute5tupleIJiiiiEEENS1_10collective13CollectiveMmaINS1_37MainloopSm90TmaGmmaWarpSpecializedFP8ILi9ENS5_IJNS4_1CILi2EEESB_NSA_ILi1EEEEEENS1_32KernelTmaWarpSpecializedPingpongEEENS5_IJNSA_ILi64EEENSA_ILi128EEESH_EEENS_12float_e5m2_tENS5_IJlSC_lEEESJ_SK_NS4_8TiledMMAINS4_8MMA_AtomIJNS4_4SM904GMMA31MMA_64x128x32_F32E5M2E5M2_SS_TNILNSO_7ScaleInE1ELSQ_1EEEEEENS4_6LayoutINS5_IJSC_SC_SC_EEENS5_IJNSA_ILi0EEESV_SV_EEEEENS5_IJNS4_10UnderscoreESY_SY_EEEEENS4_23SM90_TMA_LOAD_MULTICASTENS4_14ComposedLayoutINS4_7SwizzleILi3ELi4ELi3EEENS4_18smem_ptr_flag_bitsILi8EEENST_INS5_IJNSA_ILi8EEESH_EEENS5_IJSH_SC_EEEEEEEvNS4_8identityES11_S1B_vS1C_EENS_8epilogue10collective6detail29Sm90TmaWarpSpecializedAdapterINS1F_15DefaultEpilogueISJ_SK_SK_NS1E_6thread17LinearCombinationISJ_Li1EffLNS1J_9ScaleType4KindE0ELNS_15FloatRoundStyleE2ESJ_EENS1_15EpilogueDefaultEEEEEvvEEEEvNT_6ParamsE,"",@"SHT_CUDA_INFO"
	.sectionflags	@""
	.align	4


	//----- nvinfo : EIATTR_CUDA_API_VERSION
	.align		4
        /*0000*/ 	.byte	0x04, 0x37
        /*0002*/ 	.short	(.L_18 - .L_17)
.L_17:
        /*0004*/ 	.word	0x00000082


	//----- nvinfo : EIATTR_KPARAM_INFO
	.align		4
.L_18:
        /*0008*/ 	.byte	0x04, 0x17
        /*000a*/ 	.short	(.L_20 - .L_19)
.L_19:
        /*000c*/ 	.word	0x00000000
        /*0010*/ 	.short	0x0000
        /*0012*/ 	.short	0x0070
        /*0014*/ 	.byte	0x00, 0xf0, 0x01, 0x10


	//----- nvinfo : EIATTR_SPARSE_MMA_MASK
	.align		4
.L_20:
        /*0018*/ 	.byte	0x03, 0x50
        /*001a*/ 	.short	0x0000


	//----- nvinfo : EIATTR_MAXREG_COUNT
	.align		4
        /*001c*/ 	.byte	0x03, 0x1b
        /*001e*/ 	.short	0x00a8


	//----- nvinfo : EIATTR_NUM_BARRIERS
	.align		4
        /*0020*/ 	.byte	0x02, 0x4c
        /*0022*/ 	.byte	0x01
	.zero		1


	//----- nvinfo : EIATTR_MERCURY_ISA_VERSION
	.align		4
        /*0024*/ 	.byte	0x03, 0x5f
        /*0026*/ 	.short	0x0101


	//----- nvinfo : EIATTR_INT_WARP_WIDE_INSTR_OFFSETS
	.align		4
        /*0028*/ 	.byte	0x04, 0x31
        /*002a*/ 	.short	(.L_22 - .L_21)


	//   ....[0]....
.L_21:
        /*002c*/ 	.word	0x00000580


	//   ....[1]....
        /*0030*/ 	.word	0x000005c0


	//   ....[2]....
        /*0034*/ 	.word	0x00000600


	//   ....[3]....
        /*0038*/ 	.word	0x000006a0


	//   ....[4]....
        /*003c*/ 	.word	0x000006c0


	//   ....[5]....
        /*0040*/ 	.word	0x00000720


	//   ....[6]....
        /*0044*/ 	.word	0x00000810


	//   ....[7]....
        /*0048*/ 	.word	0x00000860


	//   ....[8]....
        /*004c*/ 	.word	0x00003360


	//----- nvinfo : EIATTR_COOP_GROUP_MASK_REGIDS
	.align		4
.L_22:
        /*0050*/ 	.byte	0x04, 0x29
        /*0052*/ 	.short	(.L_24 - .L_23)


	//   ....[0]....
.L_23:
        /*0054*/ 	.word	0xffffffff


	//   ....[1]....
        /*0058*/ 	.word	0xffffffff


	//   ....[2]....
        /*005c*/ 	.word	0xffffffff


	//   ....[3]....
        /*0060*/ 	.word	0xffffffff


	//   ....[4]....
        /*0064*/ 	.word	0xffffffff


	//   ....[5]....
        /*0068*/ 	.word	0xffffffff


	//   ....[6]....
        /*006c*/ 	.word	0xffffffff


	//----- nvinfo : EIATTR_COOP_GROUP_INSTR_OFFSETS
	.align		4
.L_24:
        /*0070*/ 	.byte	0x04, 0x28
        /*0072*/ 	.short	(.L_26 - .L_25)


	//   ....[0]....
.L_25:
        /*0074*/ 	.word	0x00000060


	//   ....[1]....
        /*0078*/ 	.word	0x00000070


	//   ....[2]....
        /*007c*/ 	.word	0x00000130


	//   ....[3]....
        /*0080*/ 	.word	0x00000390


	//   ....[4]....
        /*0084*/ 	.word	0x000003d0


	//   ....[5]....
        /*0088*/ 	.word	0x00000450


	//   ....[6]....
        /*008c*/ 	.word	0x00000a20


	//----- nvinfo : EIATTR_REG_RECONFIG
	.align		4
.L_26:
        /*0090*/ 	.byte	0x01, 0x54
	.zero		2


	//----- nvinfo : EIATTR_MBARRIER_INSTR_OFFSETS
	.align		4
        /*0094*/ 	.byte	0x04, 0x39
        /*0096*/ 	.short	(.L_28 - .L_27)


	//   ....[0]....
.L_27:
        /*0098*/ 	.word	0x00000250
        /*009c*/ 	.word	0x000000ff
        /*00a0*/ 	.word	0x00000000
        /*00a4*/ 	.short	0x0100
        /*00a6*/ 	.byte	0x08
	.zero		1


	//   ....[1]....
        /*00a8*/ 	.word	0x00000260
        /*00ac*/ 	.word	0x000000ff
        /*00b0*/ 	.word	0x00000048
        /*00b4*/ 	.short	0x0100
        /*00b6*/ 	.byte	0x08
	.zero		1


	//   ....[2]....
        /*00b8*/ 	.word	0x00000270
        /*00bc*/ 	.word	0x000000ff
        /*00c0*/ 	.word	0x00000008
        /*00c4*/ 	.short	0x0100
        /*00c6*/ 	.byte	0x08
	.zero		1


	//   ....[3]....
        /*00c8*/ 	.word	0x00000280
        /*00cc*/ 	.word	0x000000ff
        /*00d0*/ 	.word	0x00000050
        /*00d4*/ 	.short	0x0100
        /*00d6*/ 	.byte	0x08
	.zero		1


	//   ....[4]....
        /*00d8*/ 	.word	0x00000290
        /*00dc*/ 	.word	0x000000ff
        /*00e0*/ 	.word	0x00000010
        /*00e4*/ 	.short	0x0100
        /*00e6*/ 	.byte	0x08
	.zero		1


	//   ....[5]....
        /*00e8*/ 	.word	0x000002a0
        /*00ec*/ 	.word	0x000000ff
        /*00f0*/ 	.word	0x00000058
        /*00f4*/ 	.short	0x0100
        /*00f6*/ 	.byte	0x08
	.zero		1


	//   ....[6]....
        /*00f8*/ 	.word	0x000002b0
        /*00fc*/ 	.word	0x000000ff
        /*0100*/ 	.word	0x00000018
        /*0104*/ 	.short	0x0100
        /*0106*/ 	.byte	0x08
	.zero		1


	//   ....[7]....
        /*0108*/ 	.word	0x000002c0
        /*010c*/ 	.word	0x000000ff
        /*0110*/ 	.word	0x00000060
        /*0114*/ 	.short	0x0100
        /*0116*/ 	.byte	0x08
	.zero		1


	//   ....[8]....
        /*0118*/ 	.word	0x000002d0
        /*011c*/ 	.word	0x000000ff
        /*0120*/ 	.word	0x00000020
        /*0124*/ 	.short	0x0100
        /*0126*/ 	.byte	0x08
	.zero		1


	//   ....[9]....
        /*0128*/ 	.word	0x000002e0
        /*012c*/ 	.word	0x000000ff
        /*0130*/ 	.word	0x00000068
        /*0134*/ 	.short	0x0100
        /*0136*/ 	.byte	0x08
	.zero		1


	//   ....[10]....
        /*0138*/ 	.word	0x000002f0
        /*013c*/ 	.word	0x000000ff
        /*0140*/ 	.word	0x00000028
        /*0144*/ 	.short	0x0100
        /*0146*/ 	.byte	0x08
	.zero		1


	//   ....[11]....
        /*0148*/ 	.word	0x00000300
        /*014c*/ 	.word	0x000000ff
        /*0150*/ 	.word	0x00000070
        /*0154*/ 	.short	0x0100
        /*0156*/ 	.byte	0x08
	.zero		1


	//   ....[12]....
        /*0158*/ 	.word	0x00000310
        /*015c*/ 	.word	0x000000ff
        /*0160*/ 	.word	0x00000030
        /*0164*/ 	.short	0x0100
        /*0166*/ 	.byte	0x08
	.zero		1


	//   ....[13]....
        /*0168*/ 	.word	0x00000320
        /*016c*/ 	.word	0x000000ff
        /*0170*/ 	.word	0x00000078
        /*0174*/ 	.short	0x0100
        /*0176*/ 	.byte	0x08
	.zero		1


	//   ....[14]....
        /*0178*/ 	.word	0x00000330
        /*017c*/ 	.word	0x000000ff
        /*0180*/ 	.word	0x00000038
        /*0184*/ 	.short	0x0100
        /*0186*/ 	.byte	0x08
	.zero		1


	//   ....[15]....
        /*0188*/ 	.word	0x00000340
        /*018c*/ 	.word	0x000000ff
        /*0190*/ 	.word	0x00000080
        /*0194*/ 	.short	0x0100
        /*0196*/ 	.byte	0x08
	.zero		1


	//   ....[16]....
        /*0198*/ 	.word	0x00000350
        /*019c*/ 	.word	0x000000ff
        /*01a0*/ 	.word	0x00000040
        /*01a4*/ 	.short	0x0100
        /*01a6*/ 	.byte	0x08
	.zero		1


	//   ....[17]....
        /*01a8*/ 	.word	0x00000360
        /*01ac*/ 	.word	0x000000ff
        /*01b0*/ 	.word	0x00000088
        /*01b4*/ 	.short	0x0100
        /*01b6*/ 	.byte	0x08
	.zero		1


	//   ....[18]....
        /*01b8*/ 	.word	0x00000890
        /*01bc*/ 	.word	0x000000ff
        /*01c0*/ 	.word	0x000000c0
        /*01c4*/ 	.short	0x0100
        /*01c6*/ 	.byte	0x08
	.zero		1


	//   ....[19]....
        /*01c8*/ 	.word	0x00000930
        /*01cc*/ 	.word	0x000000ff
        /*01d0*/ 	.word	0x000000c8
        /*01d4*/ 	.short	0x0100
        /*01d6*/ 	.byte	0x08
	.zero		1


	//   ....[20]....
        /*01d8*/ 	.word	0x000009a0
        /*01dc*/ 	.word	0x000000ff
        /*01e0*/ 	.word	0x000000a0
        /*01e4*/ 	.short	0x0100
        /*01e6*/ 	.byte	0x09
	.zero		1


	//   ....[21]....
        /*01e8*/ 	.word	0x000009b0
        /*01ec*/ 	.word	0x000000ff
        /*01f0*/ 	.word	0x000000a8
        /*01f4*/ 	.short	0x0100
        /*01f6*/ 	.byte	0x09
	.zero		1


	//   ....[22]....
        /*01f8*/ 	.word	0x000009c0
        /*01fc*/ 	.word	0x000000ff
        /*0200*/ 	.word	0x000000b0
        /*0204*/ 	.short	0x0100
        /*0206*/ 	.byte	0x09
	.zero		1


	//   ....[23]....
        /*0208*/ 	.word	0x000009d0
        /*020c*/ 	.word	0x000000ff
        /*0210*/ 	.word	0x000000b8
        /*0214*/ 	.short	0x0100
        /*0216*/ 	.byte	0x09
	.zero		1


	//   ....[24]....
        /*0218*/ 	.word	0x00001730
        /*021c*/ 	.word	0x000000ff
        /*0220*/ 	.word	0xfffffff8
        /*0224*/ 	.short	0x010a
        /*0226*/ 	.byte	0x0b
	.zero		1


	//   ....[25]....
        /*0228*/ 	.word	0x00001c10
        /*022c*/ 	.word	0x000000ff
        /*0230*/ 	.word	0x00000000
        /*0234*/ 	.short	0x010a
        /*0236*/ 	.byte	0x06
	.zero		1


	//   ....[26]....
        /*0238*/ 	.word	0x00001c50
        /*023c*/ 	.word	0x000000ff
        /*0240*/ 	.word	0x00000000
        /*0244*/ 	.short	0x010a
        /*0246*/ 	.byte	0x06
	.zero		1


	//   ....[27]....
        /*0248*/ 	.word	0x00002610
        /*024c*/ 	.word	0x000000ff
        /*0250*/ 	.word	0x00000000
        /*0254*/ 	.short	0x010a
        /*0256*/ 	.byte	0x10
	.zero		1


	//   ....[28]....
        /*0258*/ 	.word	0x00002650
        /*025c*/ 	.word	0x000000ff
        /*0260*/ 	.word	0x00000000
        /*0264*/ 	.short	0x010a
        /*0266*/ 	.byte	0x10
	.zero		1


	//   ....[29]....
        /*0268*/ 	.word	0x00002d70
        /*026c*/ 	.word	0x00000015
        /*0270*/ 	.word	0x00000000
        /*0274*/ 	.short	0x0101
        /*0276*/ 	.byte	0x3f
	.zero		1


	//   ....[30]....
        /*0278*/ 	.word	0x000032f0
        /*027c*/ 	.word	0x00000013
        /*0280*/ 	.word	0x00000000
        /*0284*/ 	.short	0x0101
        /*0286*/ 	.byte	0x16
	.zero		1


	//   ....[31]....
        /*0288*/ 	.word	0x00003400
        /*028c*/ 	.word	0x00000013
        /*0290*/ 	.word	0x00000000
        /*0294*/ 	.short	0x0101
        /*0296*/ 	.byte	0x3f
	.zero		1


	//   ....[32]....
        /*0298*/ 	.word	0x000034c0
        /*029c*/ 	.word	0x000000ff
        /*02a0*/ 	.word	0x00000008
        /*02a4*/ 	.short	0x010a
        /*02a6*/ 	.byte	0x0b
	.zero		1


	//   ....[33]....
        /*02a8*/ 	.word	0x00007d60
        /*02ac*/ 	.word	0x00000004
        /*02b0*/ 	.word	0x00000000
        /*02b4*/ 	.short	0x0101
        /*02b6*/ 	.byte	0x16
	.zero		1


	//   ....[34]....
        /*02b8*/ 	.word	0x00008760
        /*02bc*/ 	.word	0x00000013
        /*02c0*/ 	.word	0x00000048
        /*02c4*/ 	.short	0x010a
        /*02c6*/ 	.byte	0x3f
	.zero		1


	//   ....[35]....
        /*02c8*/ 	.word	0x00008b10
        /*02cc*/ 	.word	0x0000000a
        /*02d0*/ 	.word	0x000000c8
        /*02d4*/ 	.short	0x0101
        /*02d6*/ 	.byte	0x3f
	.zero		1


	//   ....[36]....
        /*02d8*/ 	.word	0x00009270
        /*02dc*/ 	.word	0x00000005
        /*02e0*/ 	.word	0x00000000
        /*02e4*/ 	.short	0x010a
        /*02e6*/ 	.byte	0x3f
	.zero		1


	//   ....[37]....
        /*02e8*/ 	.word	0x000092f0
        /*02ec*/ 	.word	0x00000007
        /*02f0*/ 	.word	0x00000000
        /*02f4*/ 	.short	0x010a
        /*02f6*/ 	.byte	0x3f
	.zero		1


	//   ....[38]....
        /*02f8*/ 	.word	0x00009380
        /*02fc*/ 	.word	0x00000006
        /*0300*/ 	.word	0x00000000
        /*0304*/ 	.short	0x010a
        /*0306*/ 	.byte	0x3f
	.zero		1


	//   ....[39]....
        /*0308*/ 	.word	0x00009410
        /*030c*/ 	.word	0x00000009
        /*0310*/ 	.word	0x00000000
        /*0314*/ 	.short	0x010a
        /*0316*/ 	.byte	0x3f
	.zero		1


	//   ....[40]....
        /*0318*/ 	.word	0x000094a0
        /*031c*/ 	.word	0x00000006
        /*0320*/ 	.word	0x00000000
        /*0324*/ 	.short	0x010a
        /*0326*/ 	.byte	0x3f
	.zero		1


	//   ....[41]....
        /*0328*/ 	.word	0x00009530
        /*032c*/ 	.word	0x00000009
        /*0330*/ 	.word	0x00000000
        /*0334*/ 	.short	0x010a
        /*0336*/ 	.byte	0x3f
	.zero		1


	//   ....[42]....
        /*0338*/ 	.word	0x000095c0
        /*033c*/ 	.word	0x00000008
        /*0340*/ 	.word	0x00000000
        /*0344*/ 	.short	0x010a
        /*0346*/ 	.byte	0x3f
	.zero		1


	//   ....[43]....
        /*0348*/ 	.word	0x00009650
        /*034c*/ 	.word	0x0000000b
        /*0350*/ 	.word	0x00000000
        /*0354*/ 	.short	0x010a
        /*0356*/ 	.byte	0x3f
	.zero		1


	//   ....[44]....
        /*0358*/ 	.word	0x000096e0
        /*035c*/ 	.word	0x00000003
        /*0360*/ 	.word	0x00000000
        /*0364*/ 	.short	0x010a
        /*0366*/ 	.byte	0x3f
	.zero		1


	//   ....[45]....
        /*0368*/ 	.word	0x00009750
        /*036c*/ 	.word	0x00000013
        /*0370*/ 	.word	0xfffffff8
        /*0374*/ 	.short	0x010a
        /*0376*/ 	.byte	0x3f
	.zero		1


	//   ....[46]....
        /*0378*/ 	.word	0x000097b0
        /*037c*/ 	.word	0x00000013
        /*0380*/ 	.word	0x00000000
        /*0384*/ 	.short	0x010a
        /*0386*/ 	.byte	0x3f
	.zero		1


	//   ....[47]....
        /*0388*/ 	.word	0x00009810
        /*038c*/ 	.word	0x00000015
        /*0390*/ 	.word	0x00000000
        /*0394*/ 	.short	0x010a
        /*0396*/ 	.byte	0x3f
	.zero		1


	//   ....[48]....
        /*0398*/ 	.word	0x00009870
        /*039c*/ 	.word	0x00000013
        /*03a0*/ 	.word	0x00000008
        /*03a4*/ 	.short	0x010a
        /*03a6*/ 	.byte	0x3f
	.zero		1


	//   ....[49]....
        /*03a8*/ 	.word	0x00009940
        /*03ac*/ 	.word	0x00000013
        /*03b0*/ 	.word	0x00000048
        /*03b4*/ 	.short	0x010a
        /*03b6*/ 	.byte	0x3f
	.zero		1


	//   ....[50]....
        /*03b8*/ 	.word	0x00009a20
        /*03bc*/ 	.word	0x00000005
        /*03c0*/ 	.word	0x00000000
        /*03c4*/ 	.short	0x010a
        /*03c6*/ 	.byte	0x3f
	.zero		1


	//   ....[51]....
        /*03c8*/ 	.word	0x00009a70
        /*03cc*/ 	.word	0x00000007
        /*03d0*/ 	.word	0x00000000
        /*03d4*/ 	.short	0x010a
        /*03d6*/ 	.byte	0x3f
	.zero		1


	//   ....[52]....
        /*03d8*/ 	.word	0x00009ac0
        /*03dc*/ 	.word	0x00000006
        /*03e0*/ 	.word	0x00000000
        /*03e4*/ 	.short	0x010a
        /*03e6*/ 	.byte	0x3f
	.zero		1


	//   ....[53]....
        /*03e8*/ 	.word	0x00009b10
        /*03ec*/ 	.word	0x00000009
        /*03f0*/ 	.word	0x00000000
        /*03f4*/ 	.short	0x010a
        /*03f6*/ 	.byte	0x3f
	.zero		1


	//   ....[54]....
        /*03f8*/ 	.word	0x00009b60
        /*03fc*/ 	.word	0x00000006
        /*0400*/ 	.word	0x00000000
        /*0404*/ 	.short	0x010a
        /*0406*/ 	.byte	0x3f
	.zero		1


	//   ....[55]....
        /*0408*/ 	.word	0x00009bb0
        /*040c*/ 	.word	0x00000009
        /*0410*/ 	.word	0x00000000
        /*0414*/ 	.short	0x010a
        /*0416*/ 	.byte	0x3f
	.zero		1


	//   ....[56]....
        /*0418*/ 	.word	0x00009c00
        /*041c*/ 	.word	0x00000008
        /*0420*/ 	.word	0x00000000
        /*0424*/ 	.short	0x010a
        /*0426*/ 	.byte	0x3f
	.zero		1


	//   ....[57]....
        /*0428*/ 	.word	0x00009c50
        /*042c*/ 	.word	0x0000000b
        /*0430*/ 	.word	0x00000000
        /*0434*/ 	.short	0x010a
        /*0436*/ 	.byte	0x3f
	.zero		1


	//----- nvinfo : EIATTR_NUM_MBARRIERS
	.align		4
.L_28:
        /*0438*/ 	.byte	0x03, 0x38
        /*043a*/ 	.short	0x0018


	//----- nvinfo : EIATTR_EXIT_INSTR_OFFSETS
	.align		4
        /*043c*/ 	.byte	0x04, 0x1c
        /*043e*/ 	.short	(.L_30 - .L_29)


	//   ....[0]....
.L_29:
        /*0440*/ 	.word	0x00001470


	//   ....[1]....
        /*0444*/ 	.word	0x000014d0


	//   ....[2]....
        /*0448*/ 	.word	0x00008370


	//   ....[3]....
        /*044c*/ 	.word	0x000083a0


	//   ....[4]....
        /*0450*/ 	.word	0x00009730


	//----- nvinfo : EIATTR_MAX_THREADS
	.align		4
.L_30:
        /*0454*/ 	.byte	0x04, 0x05
        /*0456*/ 	.short	(.L_32 - .L_31)
.L_31:
        /*0458*/ 	.word	0x00000180
        /*045c*/ 	.word	0x00000001
        /*0460*/ 	.word	0x00000001


	//----- nvinfo : EIATTR_CRS_STACK_SIZE
	.align		4
.L_32:
        /*0464*/ 	.byte	0x04, 0x1e
        /*0466*/ 	.short	(.L_34 - .L_33)
.L_33:
        /*0468*/ 	.word	0x00000000


	//----- nvinfo : EIATTR_CBANK_PARAM_SIZE
	.align		4
.L_34:
        /*046c*/ 	.byte	0x03, 0x19
        /*046e*/ 	.short	0x0470


	//----- nvinfo : EIATTR_PARAM_CBANK
	.align		4
        /*0470*/ 	.byte	0x04, 0x0a
        /*0472*/ 	.short	(.L_36 - .L_35)
	.align		4
.L_35:
        /*0474*/ 	.word	index@(.nv.constant0._ZN7cutlass13device_kernelINS_4gemm6kernel13GemmUniversalIN4cute5tupleIJiiiiEEENS1_10collective13CollectiveMmaINS1_37MainloopSm90TmaGmmaWarpSpecializedFP8ILi9ENS5_IJNS4_1CILi2EEESB_NSA_ILi1EEEEEENS1_32KernelTmaWarpSpecializedPingpongEEENS5_IJNSA_ILi64EEENSA_ILi128EEESH_EEENS_12float_e5m2_tENS5_IJlSC_lEEESJ_SK_NS4_8TiledMMAINS4_8MMA_AtomIJNS4_4SM904GMMA31MMA_64x128x32_F32E5M2E5M2_SS_TNILNSO_7ScaleInE1ELSQ_1EEEEEENS4_6LayoutINS5_IJSC_SC_SC_EEENS5_IJNSA_ILi0EEESV_SV_EEEEENS5_IJNS4_10UnderscoreESY_SY_EEEEENS4_23SM90_TMA_LOAD_MULTICASTENS4_14ComposedLayoutINS4_7SwizzleILi3ELi4ELi3EEENS4_18smem_ptr_flag_bitsILi8EEENST_INS5_IJNSA_ILi8EEESH_EEENS5_IJSH_SC_EEEEEEEvNS4_8identityES11_S1B_vS1C_EENS_8epilogue10collective6detail29Sm90TmaWarpSpecializedAdapterINS1F_15DefaultEpilogueISJ_SK_SK_NS1E_6thread17LinearCombinationISJ_Li1EffLNS1J_9ScaleType4KindE0ELNS_15FloatRoundStyleE2ESJ_EENS1_15EpilogueDefaultEEEEEvvEEEEvNT_6ParamsE)
        /*0478*/ 	.short	0x0210
        /*047a*/ 	.short	0x0470


	//----- nvinfo : EIATTR_SW_WAR
	.align		4
.L_36:
        /*047c*/ 	.byte	0x04, 0x36
        /*047e*/ 	.short	(.L_38 - .L_37)
.L_37:
        /*0480*/ 	.word	0x00000008
.L_38:


//--------------------- .nv.callgraph             --------------------------
	.section	.nv.callgraph,"",@"SHT_CUDA_CALLGRAPH"
	.align	4
	.sectionentsize	8
	.align		4
        /*0000*/ 	.word	0x00000000
	.align		4
        /*0004*/ 	.word	0xffffffff
	.align		4
        /*0008*/ 	.word	0x00000000
	.align		4
        /*000c*/ 	.word	0xfffffffe
	.align		4
        /*0010*/ 	.word	0x00000000
	.align		4
        /*0014*/ 	.word	0xfffffffd
	.align		4
        /*0018*/ 	.word	0x00000000
	.align		4
        /*001c*/ 	.word	0xfffffffc


//--------------------- .nv.constant4             --------------------------
	.section	.nv.constant4,"a",@progbits
	.align	8
	.align		8
.nv.constant4:
        /*0000*/ 	.dword	_ZN39_INTERNAL_1eb82e46_4_k_cu_3d2a5b0e_51354cuda3std3__45__cpo5beginE
	.align		8
        /*0008*/ 	.dword	_ZN39_INTERNAL_1eb82e46_4_k_cu_3d2a5b0e_51354cuda3std3__45__cpo3endE
	.align		8
        /*0010*/ 	.dword	_ZN39_INTERNAL_1eb82e46_4_k_cu_3d2a5b0e_51354cuda3std3__45__cpo6cbeginE
	.align		8
        /*0018*/ 	.dword	_ZN39_INTERNAL_1eb82e46_4_k_cu_3d2a5b0e_51354cuda3std3__45__cpo4cendE
	.align		8
        /*0020*/ 	.dword	_ZN39_INTERNAL_1eb82e46_4_k_cu_3d2a5b0e_51354cuda3std3__441_GLOBAL__N__1eb82e46_4_k_cu_3d2a5b0e_51356ignoreE
	.align		8
        /*0028*/ 	.dword	_ZN39_INTERNAL_1eb82e46_4_k_cu_3d2a5b0e_51354cuda3std3__419piecewise_constructE
	.align		8
        /*0030*/ 	.dword	_ZN39_INTERNAL_1eb82e46_4_k_cu_3d2a5b0e_51354cuda3std3__48in_placeE
	.align		8
        /*0038*/ 	.dword	_ZN39_INTERNAL_1eb82e46_4_k_cu_3d2a5b0e_51354cuda3std6ranges3__45__cpo4swapE
	.align		8
        /*0040*/ 	.dword	_ZN39_INTERNAL_1eb82e46_4_k_cu_3d2a5b0e_51354cuda3std6ranges3__45__cpo9iter_moveE
	.align		8
        /*0048*/ 	.dword	_ZN39_INTERNAL_1eb82e46_4_k_cu_3d2a5b0e_51354cute7productE
	.align		8
        /*0050*/ 	.dword	_ZN39_INTERNAL_1eb82e46_4_k_cu_3d2a5b0e_51354cute1_E


//--------------------- .text._ZN7cutlass13device_kernelINS_4gemm6kernel13GemmUniversalIN4cute5tupleIJiiiiEEENS1_10collective13CollectiveMmaINS1_37MainloopSm90TmaGmmaWarpSpecializedFP8ILi9ENS5_IJNS4_1CILi2EEESB_NSA_ILi1EEEEEENS1_32KernelTmaWarpSpecializedPingpongEEENS5_IJNSA_ILi64EEENSA_ILi128EEESH_EEENS_12float_e5m2_tENS5_IJlSC_lEEESJ_SK_NS4_8TiledMMAINS4_8MMA_AtomIJNS4_4SM904GMMA31MMA_64x128x32_F32E5M2E5M2_SS_TNILNSO_7ScaleInE1ELSQ_1EEEEEENS4_6LayoutINS5_IJSC_SC_SC_EEENS5_IJNSA_ILi0EEESV_SV_EEEEENS5_IJNS4_10UnderscoreESY_SY_EEEEENS4_23SM90_TMA_LOAD_MULTICASTENS4_14ComposedLayoutINS4_7SwizzleILi3ELi4ELi3EEENS4_18smem_ptr_flag_bitsILi8EEENST_INS5_IJNSA_ILi8EEESH_EEENS5_IJSH_SC_EEEEEEEvNS4_8identityES11_S1B_vS1C_EENS_8epilogue10collective6detail29Sm90TmaWarpSpecializedAdapterINS1F_15DefaultEpilogueISJ_SK_SK_NS1E_6thread17LinearCombinationISJ_Li1EffLNS1J_9ScaleType4KindE0ELNS_15FloatRoundStyleE2ESJ_EENS1_15EpilogueDefaultEEEEEvvEEEEvNT_6ParamsE --------------------------
	.section	.text._ZN7cutlass13device_kernelINS_4gemm6kernel13GemmUniversalIN4cute5tupleIJiiiiEEENS1_10collective13CollectiveMmaINS1_37MainloopSm90TmaGmmaWarpSpecializedFP8ILi9ENS5_IJNS4_1CILi2EEESB_NSA_ILi1EEEEEENS1_32KernelTmaWarpSpecializedPingpongEEENS5_IJNSA_ILi64EEENSA_ILi128EEESH_EEENS_12float_e5m2_tENS5_IJlSC_lEEESJ_SK_NS4_8TiledMMAINS4_8MMA_AtomIJNS4_4SM904GMMA31MMA_64x128x32_F32E5M2E5M2_SS_TNILNSO_7ScaleInE1ELSQ_1EEEEEENS4_6LayoutINS5_IJSC_SC_SC_EEENS5_IJNSA_ILi0EEESV_SV_EEEEENS5_IJNS4_10UnderscoreESY_SY_EEEEENS4_23SM90_TMA_LOAD_MULTICASTENS4_14ComposedLayoutINS4_7SwizzleILi3ELi4ELi3EEENS4_18smem_ptr_flag_bitsILi8EEENST_INS5_IJNSA_ILi8EEESH_EEENS5_IJSH_SC_EEEEEEEvNS4_8identityES11_S1B_vS1C_EENS_8epilogue10collective6detail29Sm90TmaWarpSpecializedAdapterINS1F_15DefaultEpilogueISJ_SK_SK_NS1E_6thread17LinearCombinationISJ_Li1EffLNS1J_9ScaleType4KindE0ELNS_15FloatRoundStyleE2ESJ_EENS1_15EpilogueDefaultEEEEEvvEEEEvNT_6ParamsE,"ax",@progbits
	.align	128
.text._ZN7cutlass13device_kernelINS_4gemm6kernel13GemmUniversalIN4cute5tupleIJiiiiEEENS1_10collective13CollectiveMmaINS1_37MainloopSm90TmaGmmaWarpSpecializedFP8ILi9ENS5_IJNS4_1CILi2EEESB_NSA_ILi1EEEEEENS1_32KernelTmaWarpSpecializedPingpongEEENS5_IJNSA_ILi64EEENSA_ILi128EEESH_EEENS_12float_e5m2_tENS5_IJlSC_lEEESJ_SK_NS4_8TiledMMAINS4_8MMA_AtomIJNS4_4SM904GMMA31MMA_64x128x32_F32E5M2E5M2_SS_TNILNSO_7ScaleInE1ELSQ_1EEEEEENS4_6LayoutINS5_IJSC_SC_SC_EEENS5_IJNSA_ILi0EEESV_SV_EEEEENS5_IJNS4_10UnderscoreESY_SY_EEEEENS4_23SM90_TMA_LOAD_MULTICASTENS4_14ComposedLayoutINS4_7SwizzleILi3ELi4ELi3EEENS4_18smem_ptr_flag_bitsILi8EEENST_INS5_IJNSA_ILi8EEESH_EEENS5_IJSH_SC_EEEEEEEvNS4_8identityES11_S1B_vS1C_EENS_8epilogue10collective6detail29Sm90TmaWarpSpecializedAdapterINS1F_15DefaultEpilogueISJ_SK_SK_NS1E_6thread17LinearCombinationISJ_Li1EffLNS1J_9ScaleType4KindE0ELNS_15FloatRoundStyleE2ESJ_EENS1_15EpilogueDefaultEEEEEvvEEEEvNT_6ParamsE:
        .type           _ZN7cutlass13device_kernelINS_4gemm6kernel13GemmUniversalIN4cute5tupleIJiiiiEEENS1_10collective13CollectiveMmaINS1_37MainloopSm90TmaGmmaWarpSpecializedFP8ILi9ENS5_IJNS4_1CILi2EEESB_NSA_ILi1EEEEEENS1_32KernelTmaWarpSpecializedPingpongEEENS5_IJNSA_ILi64EEENSA_ILi128EEESH_EEENS_12float_e5m2_tENS5_IJlSC_lEEESJ_SK_NS4_8TiledMMAINS4_8MMA_AtomIJNS4_4SM904GMMA31MMA_64x128x32_F32E5M2E5M2_SS_TNILNSO_7ScaleInE1ELSQ_1EEEEEENS4_6LayoutINS5_IJSC_SC_SC_EEENS5_IJNSA_ILi0EEESV_SV_EEEEENS5_IJNS4_10UnderscoreESY_SY_EEEEENS4_23SM90_TMA_LOAD_MULTICASTENS4_14ComposedLayoutINS4_7SwizzleILi3ELi4ELi3EEENS4_18smem_ptr_flag_bitsILi8EEENST_INS5_IJNSA_ILi8EEESH_EEENS5_IJSH_SC_EEEEEEEvNS4_8identityES11_S1B_vS1C_EENS_8epilogue10collective6detail29Sm90TmaWarpSpecializedAdapterINS1F_15DefaultEpilogueISJ_SK_SK_NS1E_6thread17LinearCombinationISJ_Li1EffLNS1J_9ScaleType4KindE0ELNS_15FloatRoundStyleE2ESJ_EENS1_15EpilogueDefaultEEEEEvvEEEEvNT_6ParamsE,@function
        .size           _ZN7cutlass13device_kernelINS_4gemm6kernel13GemmUniversalIN4cute5tupleIJiiiiEEENS1_10collective13CollectiveMmaINS1_37MainloopSm90TmaGmmaWarpSpecializedFP8ILi9ENS5_IJNS4_1CILi2EEESB_NSA_ILi1EEEEEENS1_32KernelTmaWarpSpecializedPingpongEEENS5_IJNSA_ILi64EEENSA_ILi128EEESH_EEENS_12float_e5m2_tENS5_IJlSC_lEEESJ_SK_NS4_8TiledMMAINS4_8MMA_AtomIJNS4_4SM904GMMA31MMA_64x128x32_F32E5M2E5M2_SS_TNILNSO_7ScaleInE1ELSQ_1EEEEEENS4_6LayoutINS5_IJSC_SC_SC_EEENS5_IJNSA_ILi0EEESV_SV_EEEEENS5_IJNS4_10UnderscoreESY_SY_EEEEENS4_23SM90_TMA_LOAD_MULTICASTENS4_14ComposedLayoutINS4_7SwizzleILi3ELi4ELi3EEENS4_18smem_ptr_flag_bitsILi8EEENST_INS5_IJNSA_ILi8EEESH_EEENS5_IJSH_SC_EEEEEEEvNS4_8identityES11_S1B_vS1C_EENS_8epilogue10collective6detail29Sm90TmaWarpSpecializedAdapterINS1F_15DefaultEpilogueISJ_SK_SK_NS1E_6thread17LinearCombinationISJ_Li1EffLNS1J_9ScaleType4KindE0ELNS_15FloatRoundStyleE2ESJ_EENS1_15EpilogueDefaultEEEEEvvEEEEvNT_6ParamsE,(.L_x_219 - _ZN7cutlass13device_kernelINS_4gemm6kernel13GemmUniversalIN4cute5tupleIJiiiiEEENS1_10collective13CollectiveMmaINS1_37MainloopSm90TmaGmmaWarpSpecializedFP8ILi9ENS5_IJNS4_1CILi2EEESB_NSA_ILi1EEEEEENS1_32KernelTmaWarpSpecializedPingpongEEENS5_IJNSA_ILi64EEENSA_ILi128EEESH_EEENS_12float_e5m2_tENS5_IJlSC_lEEESJ_SK_NS4_8TiledMMAINS4_8MMA_AtomIJNS4_4SM904GMMA31MMA_64x128x32_F32E5M2E5M2_SS_TNILNSO_7ScaleInE1ELSQ_1EEEEEENS4_6LayoutINS5_IJSC_SC_SC_EEENS5_IJNSA_ILi0EEESV_SV_EEEEENS5_IJNS4_10UnderscoreESY_SY_EEEEENS4_23SM90_TMA_LOAD_MULTICASTENS4_14ComposedLayoutINS4_7SwizzleILi3ELi4ELi3EEENS4_18smem_ptr_flag_bitsILi8EEENST_INS5_IJNSA_ILi8EEESH_EEENS5_IJSH_SC_EEEEEEEvNS4_8identityES11_S1B_vS1C_EENS_8epilogue10collective6detail29Sm90TmaWarpSpecializedAdapterINS1F_15DefaultEpilogueISJ_SK_SK_NS1E_6thread17LinearCombinationISJ_Li1EffLNS1J_9ScaleType4KindE0ELNS_15FloatRoundStyleE2ESJ_EENS1_15EpilogueDefaultEEEEEvvEEEEvNT_6ParamsE)
        .other          _ZN7cutlass13device_kernelINS_4gemm6kernel13GemmUniversalIN4cute5tupleIJiiiiEEENS1_10collective13CollectiveMmaINS1_37MainloopSm90TmaGmmaWarpSpecializedFP8ILi9ENS5_IJNS4_1CILi2EEESB_NSA_ILi1EEEEEENS1_32KernelTmaWarpSpecializedPingpongEEENS5_IJNSA_ILi64EEENSA_ILi128EEESH_EEENS_12float_e5m2_tENS5_IJlSC_lEEESJ_SK_NS4_8TiledMMAINS4_8MMA_AtomIJNS4_4SM904GMMA31MMA_64x128x32_F32E5M2E5M2_SS_TNILNSO_7ScaleInE1ELSQ_1EEEEEENS4_6LayoutINS5_IJSC_SC_SC_EEENS5_IJNSA_ILi0EEESV_SV_EEEEENS5_IJNS4_10UnderscoreESY_SY_EEEEENS4_23SM90_TMA_LOAD_MULTICASTENS4_14ComposedLayoutINS4_7SwizzleILi3ELi4ELi3EEENS4_18smem_ptr_flag_bitsILi8EEENST_INS5_IJNSA_ILi8EEESH_EEENS5_IJSH_SC_EEEEEEEvNS4_8identityES11_S1B_vS1C_EENS_8epilogue10collective6detail29Sm90TmaWarpSpecializedAdapterINS1F_15DefaultEpilogueISJ_SK_SK_NS1E_6thread17LinearCombinationISJ_Li1EffLNS1J_9ScaleType4KindE0ELNS_15FloatRoundStyleE2ESJ_EENS1_15EpilogueDefaultEEEEEvvEEEEvNT_6ParamsE,@"STO_CUDA_ENTRY STV_DEFAULT"
_ZN7cutlass13device_kernelINS_4gemm6kernel13GemmUniversalIN4cute5tupleIJiiiiEEENS1_10collective13CollectiveMmaINS1_37MainloopSm90TmaGmmaWarpSpecializedFP8ILi9ENS5_IJNS4_1CILi2EEESB_NSA_ILi1EEEEEENS1_32KernelTmaWarpSpecializedPingpongEEENS5_IJNSA_ILi64EEENSA_ILi128EEESH_EEENS_12float_e5m2_tENS5_IJlSC_lEEESJ_SK_NS4_8TiledMMAINS4_8MMA_AtomIJNS4_4SM904GMMA31MMA_64x128x32_F32E5M2E5M2_SS_TNILNSO_7ScaleInE1ELSQ_1EEEEEENS4_6LayoutINS5_IJSC_SC_SC_EEENS5_IJNSA_ILi0EEESV_SV_EEEEENS5_IJNS4_10UnderscoreESY_SY_EEEEENS4_23SM90_TMA_LOAD_MULTICASTENS4_14ComposedLayoutINS4_7SwizzleILi3ELi4ELi3EEENS4_18smem_ptr_flag_bitsILi8EEENST_INS5_IJNSA_ILi8EEESH_EEENS5_IJSH_SC_EEEEEEEvNS4_8identityES11_S1B_vS1C_EENS_8epilogue10collective6detail29Sm90TmaWarpSpecializedAdapterINS1F_15DefaultEpilogueISJ_SK_SK_NS1E_6thread17LinearCombinationISJ_Li1EffLNS1J_9ScaleType4KindE0ELNS_15FloatRoundStyleE2ESJ_EENS1_15EpilogueDefaultEEEEEvvEEEEvNT_6ParamsE:
[----:B------:R-:W-:Y:S01]  /*0000*/  LDC R1, c[0x0][0x28] ;  /* 0x00000a00ff017b82 */ /* 0x000fe20000000800 */
[----:B------:R-:W0:Y:S01]  /*0010*/  S2R R11, SR_TID.X ;  /* 0x00000000000b7919 */ /* 0x000e220000002100 */
[----:B------:R-:W-:Y:S01]  /*0020*/  ELECT P0, URZ, PT ;  /* 0x00000000003f782f */ /* 0x000fe20003800000 */
[----:B------:R-:W-:Y:S01]  /*0030*/  BSSY B0, `(.L_x_0) ;  /* 0x000000f000007945 */ /* 0x000fe20003800000 */
[--C-:B0-----:R-:W-:Y:S02]  /*0040*/  SHF.R.U32.HI R0, RZ, 0x5, R11.reuse ;  /* 0x00000005ff007819 */ /* 0x101fe4000001160b */
[----:B------:R-:W-:-:S03]  /*0050*/  SHF.R.U32.HI R5, RZ, 0x7, R11 ;  /* 0x00000007ff057819 */ /* 0x000fc6000001160b */
[----:B------:R-:W0:Y:S04]  /*0060*/  SHFL.IDX PT, R2, R0, RZ, 0x1f ;  /* 0x00001fff00027589 */ /* 0x000e2800000e0000 */
[----:B------:R1:W2:Y:S01]  /*0070*/  SHFL.IDX PT, R6, R5, RZ, 0x1f ;  /* 0x00001fff05067589 */ /* 0x0002a200000e0000 */
[----:B0-----:R-:W-:-:S13]  /*0080*/  ISETP.NE.OR P0, PT, R2, RZ, !P0 ;  /* 0x000000ff0200720c */ /* 0x001fda0004705670 */
[----:B-12---:R-:W-:Y:S05]  /*0090*/  @P0 BRA `(.L_x_1) ;  /* 0x0000000000200947 */ /* 0x006fea0003800000 */
[----:B------:R-:W-:Y:S02]  /*00a0*/  ULDC.64 UR4, c[0x0][0x198] ;  /* 0x0000660000047ab9 */ /* 0x000fe40000000a00 */
[----:B------:R-:W-:Y:S02]  /*00b0*/  UIADD3 UR6, UP0, UR4, 0xf0, URZ ;  /* 0x000000f004067890 */ /* 0x000fe4000ff1e03f */
[----:B------:R-:W-:Y:S02]  /*00c0*/  UIADD3 UR4, UP1, UR4, 0x1f0, URZ ;  /* 0x000001f004047890 */ /* 0x000fe4000ff3e03f */
[----:B------:R-:W-:Y:S02]  /*00d0*/  UIADD3.X UR7, URZ, UR5, URZ, UP0, !UPT ;  /* 0x000000053f077290 */ /* 0x000fe400087fe43f */
[----:B------:R-:W-:-:S07]  /*00e0*/  UIADD3.X UR5, URZ, UR5, URZ, UP1, !UPT ;  /* 0x000000053f057290 */ /* 0x000fce0008ffe43f */
[----:B------:R0:W-:Y:S02]  /*00f0*/  UTMACCTL.PF [UR6] ;  /* 0x00000000060079b9 */ /* 0x0001e40008040000 */
[----:B------:R0:W-:Y:S02]  /*0100*/  UTMACCTL.PF [UR4] ;  /* 0x00000000040079b9 */ /* 0x0001e40008040000 */
[----:B0-----:R-:W-:Y:S01]  /*0110*/  NOP ;  /* 0x0000000000007918 */ /* 0x001fe20000000000 */
.L_x_1:
[----:B------:R-:W-:Y:S05]  /*0120*/  BSYNC B0 ;  /* 0x0000000000007941 */ /* 0x000fea0003800000 */
.L_x_0:
[----:B------:R-:W0:Y:S02]  /*0130*/  SHFL.IDX PT, R7, R0, RZ, 0x1f ;  /* 0x00001fff00077589 */ /* 0x000e2400000e0000 */
[----:B0-----:R-:W-:-:S13]  /*0140*/  ISETP.NE.AND P0, PT, R7, RZ, PT ;  /* 0x000000ff0700720c */ /* 0x001fda0003f05270 */
[----:B------:R-:W-:Y:S05]  /*0150*/  @P0 BRA `(.L_x_2) ;  /* 0x00000000008c0947 */ /* 0x000fea0003800000 */
[----:B------:R-:W-:Y:S01]  /*0160*/  ELECT P0, URZ, PT ;  /* 0x00000000003f782f */ /* 0x000fe20003800000 */
[----:B------:R-:W-:-:S12]  /*0170*/  BSSY B0, `(.L_x_2) ;  /* 0x0000021000007945 */ /* 0x000fd80003800000 */
[----:B------:R-:W-:Y:S05]  /*0180*/  @!P0 BRA `(.L_x_3) ;  /* 0x00000000007c8947 */ /* 0x000fea0003800000 */
[----:B------:R-:W0:Y:S01]  /*0190*/  S2UR UR8, SR_CgaCtaId ;  /* 0x00000000000879c3 */ /* 0x000e220000008800 */
[----:B------:R-:W-:Y:S01]  /*01a0*/  UMOV UR4, 0x400 ;  /* 0x0000040000047882 */ /* 0x000fe20000000000 */
[----:B------:R-:W-:Y:S01]  /*01b0*/  UMOV UR5, 0x1 ;  /* 0x0000000100057882 */ /* 0x000fe20000000000 */
[----:B------:R-:W-:Y:S02]  /*01c0*/  UMOV UR6, 0x3 ;  /* 0x0000000300067882 */ /* 0x000fe40000000000 */
[----:B------:R-:W-:-:S04]  /*01d0*/  UIADD3 UR6, -UR6, 0x100000, URZ ;  /* 0x0010000006067890 */ /* 0x000fc8000fffe13f */
[----:B------:R-:W-:Y:S02]  /*01e0*/  USHF.L.U32 UR7, UR6, 0xb, URZ ;  /* 0x0000000b06077899 */ /* 0x000fe4000800063f */
[----:B------:R-:W-:Y:S02]  /*01f0*/  USHF.L.U32 UR6, UR6, 0x1, URZ ;  /* 0x0000000106067899 */ /* 0x000fe4000800063f */
[----:B0-----:R-:W-:Y:S02]  /*0200*/  ULEA UR8, UR8, UR4, 0x18 ;  /* 0x0000000408087291 */ /* 0x001fe4000f8ec03f */
[----:B------:R-:W-:-:S04]  /*0210*/  UIADD3 UR4, -UR5, 0x100000, URZ ;  /* 0x0010000005047890 */ /* 0x000fc8000fffe13f */
[----:B------:R-:W-:Y:S02]  /*0220*/  USHF.L.U32 UR5, UR4, 0xb, URZ ;  /* 0x0000000b04057899 */ /* 0x000fe4000800063f */
[----:B------:R-:W-:Y:S01]  /*0230*/  USHF.L.U32 UR4, UR4, 0x1, URZ ;  /* 0x0000000104047899 */ /* 0x000fe2000800063f */
[----:B------:R-:W0:Y:S11]  /*0240*/  FENCE.VIEW.ASYNC.S ;  /* 0x00000000000073c6 */ /* 0x000e360000000000 */
[----:B0-----:R0:W1:Y:S01]  /*0250*/  SYNCS.EXCH.64 URZ, [UR8], UR4 ;  /* 0x00000004083f75b2 */ /* 0x0010620008000100 */
[----:B------:R0:W2:Y:S01]  /*0260*/  SYNCS.EXCH.64 URZ, [UR8+0x48], UR6 ;  /* 0x00004806083f75b2 */ /* 0x0000a20008000100 */
[----:B------:R0:W3:Y:S01]  /*0270*/  SYNCS.EXCH.64 URZ, [UR8+0x8], UR4 ;  /* 0x00000804083f75b2 */ /* 0x0000e20008000100 */
[----:B------:R0:W4:Y:S01]  /*0280*/  SYNCS.EXCH.64 URZ, [UR8+0x50], UR6 ;  /* 0x00005006083f75b2 */ /* 0x0001220008000100 */
[----:B------:R0:W0:Y:S01]  /*0290*/  SYNCS.EXCH.64 URZ, [UR8+0x10], UR4 ;  /* 0x00001004083f75b2 */ /* 0x0000220008000100 */
        /* <DEDUP_REMOVED lines=13> */
[----:B------:R-:W-:Y:S01]  /*0370*/  NOP ;  /* 0x0000000000007918 */ /* 0x000fe20000000000 */
.L_x_3:
[----:B0-----:R-:W-:Y:S05]  /*0380*/  BSYNC B0 ;  /* 0x0000000000007941 */ /* 0x001fea0003800000 */
.L_x_2:
[----:B------:R-:W0:Y:S01]  /*0390*/  SHFL.IDX PT, R3, R0, RZ, 0x1f ;  /* 0x00001fff00037589 */ /* 0x000e2200000e0000 */
[----:B------:R-:W-:Y:S01]  /*03a0*/  SHF.R.S32.HI R4, RZ, 0x1f, R11 ;  /* 0x0000001fff047819 */ /* 0x000fe2000001140b */
[----:B------:R-:W5:Y:S01]  /*03b0*/  S2UR UR13, SR_CTAID.X ;  /* 0x00000000000d79c3 */ /* 0x000f620000002500 */
[----:B------:R-:W-:Y:S01]  /*03c0*/  ELECT P0, URZ, PT ;  /* 0x00000000003f782f */ /* 0x000fe20003800000 */
[----:B------:R1:W2:Y:S01]  /*03d0*/  SHFL.IDX PT, R8, R0, RZ, 0x1f ;  /* 0x00001fff00087589 */ /* 0x0002a200000e0000 */
[----:B------:R-:W-:Y:S02]  /*03e0*/  LEA.HI R4, R4, R11, RZ, 0x7 ;  /* 0x0000000b04047211 */ /* 0x000fe400078f38ff */
[----:B------:R-:W-:Y:S01]  /*03f0*/  ELECT P1, URZ, PT ;  /* 0x00000000003f782f */ /* 0x000fe20003820000 */
[----:B------:R-:W-:Y:S01]  /*0400*/  NOP ;  /* 0x0000000000007918 */ /* 0x000fe20000000000 */
[----:B------:R-:W3:Y:S01]  /*0410*/  S2R R16, SR_CTAID.Y ;  /* 0x0000000000107919 */ /* 0x000ee20000002600 */
[----:B------:R-:W-:Y:S01]  /*0420*/  LOP3.LUT R4, R4, 0xffffff80, RZ, 0xc0, !PT ;  /* 0xffffff8004047812 */ /* 0x000fe200078ec0ff */
[----:B------:R-:W-:Y:S01]  /*0430*/  ULDC UR4, c[0x0][0x150] ;  /* 0x0000540000047ab9 */ /* 0x000fe20000000800 */
[----:B------:R-:W4:Y:S01]  /*0440*/  LDC R12, c[0x0][0x144] ;  /* 0x00005100ff0c7b82 */ /* 0x000f220000000800 */
[----:B------:R2:W4:Y:S01]  /*0450*/  SHFL.IDX PT, R14, R5, RZ, 0x1f ;  /* 0x00001fff050e7589 */ /* 0x00052200000e0000 */
[----:B------:R-:W-:Y:S01]  /*0460*/  UMOV UR12, 0x80 ;  /* 0x00000080000c7882 */ /* 0x000fe20000000000 */
[----:B------:R-:W-:Y:S01]  /*0470*/  IMAD.IADD R10, R11, 0x1, -R4 ;  /* 0x000000010b0a7824 */ /* 0x000fe200078e0a04 */
[----:B------:R-:W-:Y:S01]  /*0480*/  NOP ;  /* 0x0000000000007918 */ /* 0x000fe20000000000 */
[C---:B------:R-:W-:Y:S01]  /*0490*/  VIADD R38, R6.reuse, 0xffffffff ;  /* 0xffffffff06267836 */ /* 0x040fe20000000000 */
[----:B------:R-:W-:-:S02]  /*04a0*/  ISETP.NE.AND P4, PT, R6, RZ, PT ;  /* 0x000000ff0600720c */ /* 0x000fc40003f85270 */
[----:B------:R-:W-:Y:S01]  /*04b0*/  SHF.R.S32.HI R19, RZ, 0x1f, R10 ;  /* 0x0000001fff137819 */ /* 0x000fe2000001140a */
[----:B------:R-:W4:Y:S01]  /*04c0*/  LDC R13, c[0x0][0x140] ;  /* 0x00005000ff0d7b82 */ /* 0x000f220000000800 */
[----:B------:R-:W-:Y:S02]  /*04d0*/  ISETP.GE.U32.AND P6, PT, R38, 0x2, PT ;  /* 0x000000022600780c */ /* 0x000fe40003fc6070 */
[----:B0-----:R-:W-:Y:S02]  /*04e0*/  ISETP.NE.OR P0, PT, R3, RZ, !P0 ;  /* 0x000000ff0300720c */ /* 0x001fe40004705670 */
[----:B------:R-:W-:Y:S02]  /*04f0*/  LEA.HI R3, R19, R10, RZ, 0x3 ;  /* 0x0000000a13037211 */ /* 0x000fe400078f18ff */
[----:B-----5:R-:W-:Y:S01]  /*0500*/  I2FP.F32.U32 R4, UR13 ;  /* 0x0000000d00047c45 */ /* 0x020fe20008201000 */
[----:B------:R-:W0:Y:S01]  /*0510*/  LDC R27, c[0x0][0x148] ;  /* 0x00005200ff1b7b82 */ /* 0x000e220000000800 */
[----:B-1----:R-:W-:-:S02]  /*0520*/  SHF.R.S32.HI R0, RZ, 0x3, R3 ;  /* 0x00000003ff007819 */ /* 0x002fc40000011403 */
[----:B--2---:R-:W-:Y:S01]  /*0530*/  ISETP.NE.OR P1, PT, R8, RZ, !P1 ;  /* 0x000000ff0800720c */ /* 0x004fe20004f25670 */
[----:B------:R-:W-:Y:S01]  /*0540*/  FMUL R9, R4, UR4 ;  /* 0x0000000404097c20 */ /* 0x000fe20008400000 */
[----:B------:R-:W-:Y:S01]  /*0550*/  SHF.R.S32.HI R3, RZ, 0x1f, R3 ;  /* 0x0000001fff037819 */ /* 0x000fe20000011403 */
[----:B------:R-:W-:Y:S01]  /*0560*/  ULDC UR4, c[0x0][0x154] ;  /* 0x0000550000047ab9 */ /* 0x000fe20000000800 */
[----:B------:R-:W-:Y:S01]  /*0570*/  SHF.R.S32.HI R8, RZ, 0x1f, R7 ;  /* 0x0000001fff087819 */ /* 0x000fe20000011407 */
[----:B------:R-:W-:Y:S01]  /*0580*/  VOTEU.ALL UP1, P0 ;  /* 0x00000000003f7886 */ /* 0x000fe20000020000 */
[----:B------:R-:W-:Y:S01]  /*0590*/  LEA.HI R4, R3, R0, RZ, 0x2 ;  /* 0x0000000003047211 */ /* 0x000fe200078f10ff */
[----:B------:R-:W1:Y:S01]  /*05a0*/  F2I.U32.TRUNC.NTZ R9, R9 ;  /* 0x0000000900097305 */ /* 0x000e62000020f000 */
[----:B------:R-:W-:Y:S01]  /*05b0*/  LEA.HI R8, R8, R7, RZ, 0x2 ;  /* 0x0000000708087211 */ /* 0x000fe200078f10ff */
[----:B------:R-:W-:Y:S01]  /*05c0*/  VOTEU.ALL UP0, P0 ;  /* 0x00000000003f7886 */ /* 0x000fe20000000000 */
[----:B------:R-:W-:Y:S01]  /*05d0*/  SHF.R.S32.HI R3, RZ, 0x1f, R2 ;  /* 0x0000001fff037819 */ /* 0x000fe20000011402 */
[----:B------:R-:W2:Y:S01]  /*05e0*/  @!UP1 S2UR UR7, SR_CgaCtaId ;  /* 0x00000000000799c3 */ /* 0x000ea20000008800 */
[----:B------:R-:W-:Y:S01]  /*05f0*/  LOP3.LUT R5, R4, 0xfffffffc, RZ, 0xc0, !PT ;  /* 0xfffffffc04057812 */ /* 0x000fe200078ec0ff */
[----:B------:R-:W-:Y:S01]  /*0600*/  VOTEU.ALL UP2, P1 ;  /* 0x00000000003f7886 */ /* 0x000fe20000840000 */
[----:B------:R-:W-:Y:S01]  /*0610*/  LOP3.LUT R8, R8, 0x3ffffffc, RZ, 0xc0, !PT ;  /* 0x3ffffffc08087812 */ /* 0x000fe200078ec0ff */
[----:B------:R-:W-:Y:S01]  /*0620*/  @!UP1 UMOV UR6, 0x400 ;  /* 0x0000040000069882 */ /* 0x000fe20000000000 */
[----:B------:R-:W-:Y:S01]  /*0630*/  LEA.HI R3, R3, R2, RZ, 0x2 ;  /* 0x0000000203037211 */ /* 0x000fe200078f10ff */
[----:B------:R-:W-:Y:S01]  /*0640*/  IMAD.IADD R5, R0, 0x1, -R5 ;  /* 0x0000000100057824 */ /* 0x000fe200078e0a05 */
[----:B------:R-:W-:Y:S01]  /*0650*/  @!UP2 UMOV UR9, 0x400 ;  /* 0x000004000009a882 */ /* 0x000fe20000000000 */
[----:B------:R-:W-:Y:S01]  /*0660*/  IMAD.IADD R8, R7, 0x1, -R8 ;  /* 0x0000000107087824 */ /* 0x000fe200078e0a08 */
[----:B------:R-:W-:Y:S01]  /*0670*/  LOP3.LUT R3, R3, 0xfffffffc, RZ, 0xc0, !PT ;  /* 0xfffffffc03037812 */ /* 0x000fe200078ec0ff */
[----:B------:R-:W5:Y:S01]  /*0680*/  @!UP2 S2UR UR10, SR_CgaCtaId ;  /* 0x00000000000aa9c3 */ /* 0x000f620000008800 */
[----:B-1----:R-:W-:Y:S01]  /*0690*/  IMAD.MOV R9, RZ, RZ, -R9 ;  /* 0x000000ffff097224 */ /* 0x002fe200078e0a09 */
[----:B------:R-:W-:Y:S01]  /*06a0*/  VOTEU.ALL UP3, P1 ;  /* 0x00000000003f7886 */ /* 0x000fe20000860000 */
[----:B------:R-:W-:Y:S01]  /*06b0*/  IMAD R5, R8, 0x4, R5 ;  /* 0x0000000408057824 */ /* 0x000fe200078e0205 */
[----:B------:R-:W-:Y:S01]  /*06c0*/  VOTEU.ALL UP4, P1 ;  /* 0x00000000003f7886 */ /* 0x000fe20000880000 */
[----:B------:R-:W-:Y:S01]  /*06d0*/  IMAD.IADD R18, R2, 0x1, -R3 ;  /* 0x0000000102127824 */ /* 0x000fe200078e0a03 */
[----:B---3--:R-:W-:Y:S01]  /*06e0*/  I2FP.F32.U32 R2, R16 ;  /* 0x0000001000027245 */ /* 0x008fe20000201000 */
[----:B----4-:R-:W-:Y:S01]  /*06f0*/  IMAD R25, R12, R9, UR13 ;  /* 0x0000000d0c197e24 */ /* 0x010fe2000f8e0209 */
[C---:B------:R-:W-:Y:S01]  /*0700*/  LEA.HI R0, R5.reuse, R5, RZ, 0x1 ;  /* 0x0000000505007211 */ /* 0x040fe200078f08ff */
[C---:B------:R-:W-:Y:S01]  /*0710*/  IMAD.SHL.U32 R12, R5.reuse, 0x4, RZ ;  /* 0x00000004050c7824 */ /* 0x040fe200078e00ff */
[----:B------:R-:W-:Y:S01]  /*0720*/  VOTEU.ALL UP5, P1 ;  /* 0x00000000003f7886 */ /* 0x000fe200008a0000 */
[----:B------:R-:W-:Y:S01]  /*0730*/  FMUL R2, R2, UR4 ;  /* 0x0000000402027c20 */ /* 0x000fe20008400000 */
[----:B------:R-:W-:Y:S01]  /*0740*/  LOP3.LUT R0, R0, 0xfffffffe, RZ, 0xc0, !PT ;  /* 0xfffffffe00007812 */ /* 0x000fe200078ec0ff */
[----:B------:R-:W-:Y:S01]  /*0750*/  UMOV UR4, 0x20 ;  /* 0x0000002000047882 */ /* 0x000fe20000000000 */
[----:B--2---:R-:W-:Y:S01]  /*0760*/  @!UP1 ULEA UR8, UR7, UR6, 0x18 ;  /* 0x0000000607089291 */ /* 0x004fe2000f8ec03f */
[----:B------:R-:W-:Y:S01]  /*0770*/  LOP3.LUT R12, R5, 0xc, R12, 0x78, !PT ;  /* 0x0000000c050c7812 */ /* 0x000fe200078e780c */
[----:B------:R-:W-:-:S04]  /*0780*/  @!UP1 UIADD3 UR4, -UR4, 0x100000, URZ ;  /* 0x0010000004049890 */ /* 0x000fc8000fffe13f */
[----:B------:R-:W-:Y:S02]  /*0790*/  @!UP1 USHF.L.U32 UR5, UR4, 0xb, URZ ;  /* 0x0000000b04059899 */ /* 0x000fe4000800063f */
[----:B------:R-:W-:Y:S01]  /*07a0*/  @!UP1 USHF.L.U32 UR4, UR4, 0x1, URZ ;  /* 0x0000000104049899 */ /* 0x000fe2000800063f */
[----:B------:R-:W-:Y:S01]  /*07b0*/  IMAD.IADD R0, R5, 0x1, -R0 ;  /* 0x0000000105007824 */ /* 0x000fe200078e0a00 */
[----:B------:R-:W1:Y:S01]  /*07c0*/  F2I.U32.TRUNC.NTZ R2, R2 ;  /* 0x0000000200027305 */ /* 0x000e62000020f000 */
[----:B------:R-:W-:-:S04]  /*07d0*/  @!UP2 UIADD3 UR6, -UR12, 0x100000, URZ ;  /* 0x001000000c06a890 */ /* 0x000fc8000fffe13f */
[----:B------:R-:W-:Y:S02]  /*07e0*/  @!UP2 USHF.L.U32 UR7, UR6, 0xb, URZ ;  /* 0x0000000b0607a899 */ /* 0x000fe4000800063f */
[----:B------:R-:W-:Y:S01]  /*07f0*/  @!UP2 USHF.L.U32 UR6, UR6, 0x1, URZ ;  /* 0x000000010606a899 */ /* 0x000fe2000800063f */
[----:B------:R-:W-:Y:S01]  /*0800*/  ISETP.EQ.U32.AND P3, PT, R13, 0x1, PT ;  /* 0x000000010d00780c */ /* 0x000fe20003f62070 */
[----:B------:R-:W-:Y:S01]  /*0810*/  VOTEU.ALL UP1, P0 ;  /* 0x00000000003f7886 */ /* 0x000fe20000020000 */
[----:B------:R-:W-:Y:S01]  /*0820*/  ISETP.NE.AND P2, PT, R0, R25, PT ;  /* 0x000000190000720c */ /* 0x000fe20003f45270 */
[----:B------:R-:W-:Y:S01]  /*0830*/  IMAD.MOV.U32 R13, RZ, RZ, 0x1 ;  /* 0x00000001ff0d7424 */ /* 0x000fe200078e00ff */
[----:B-----5:R-:W-:Y:S01]  /*0840*/  @!UP2 ULEA UR9, UR10, UR9, 0x18 ;  /* 0x000000090a09a291 */ /* 0x020fe2000f8ec03f */
[----:B------:R-:W-:Y:S01]  /*0850*/  LOP3.LUT P0, RZ, R10, 0x7, RZ, 0xc0, !PT ;  /* 0x000000070aff7812 */ /* 0x000fe2000780c0ff */
[----:B------:R-:W-:Y:S01]  /*0860*/  VOTEU.ALL UP2, P1 ;  /* 0x00000000003f7886 */ /* 0x000fe20000840000 */
[----:B------:R-:W-:Y:S01]  /*0870*/  ISETP.NE.AND P1, PT, R18, 0x3, PT ;  /* 0x000000031200780c */ /* 0x000fe20003f25270 */
[----:B------:R-:W2:Y:S02]  /*0880*/  FENCE.VIEW.ASYNC.S ;  /* 0x00000000000073c6 */ /* 0x000ea40000000000 */
[----:B--2---:R2:W3:Y:S01]  /*0890*/  @!UP0 SYNCS.EXCH.64 URZ, [UR8+0xc0], UR4 ;  /* 0x0000c004083f85b2 */ /* 0x0044e20008000100 */
[----:B------:R-:W-:-:S02]  /*08a0*/  ISETP.LT.U32.AND P0, PT, R12, 0x4, !P0 ;  /* 0x000000040c00780c */ /* 0x000fc40004701070 */
[----:B------:R-:W-:Y:S01]  /*08b0*/  ISETP.EQ.OR P1, PT, R18, RZ, !P1 ;  /* 0x000000ff1200720c */ /* 0x000fe20004f22670 */
[----:B-1----:R-:W-:Y:S01]  /*08c0*/  IMAD.MOV R24, RZ, RZ, -R2 ;  /* 0x000000ffff187224 */ /* 0x002fe200078e0a02 */
[----:B------:R-:W-:Y:S02]  /*08d0*/  R2UR UR11, R14 ;  /* 0x000000000e0b72ca */ /* 0x000fe400000e0000 */
[----:B------:R-:W-:Y:S01]  /*08e0*/  @P2 LEA.HI R0, R12, R12, RZ, 0x1 ;  /* 0x0000000c0c002211 */ /* 0x000fe200078f08ff */
[----:B0-----:R-:W-:Y:S01]  /*08f0*/  IMAD R3, R27, R24, R16 ;  /* 0x000000181b037224 */ /* 0x001fe200078e0210 */
[----:B------:R-:W-:Y:S02]  /*0900*/  ISETP.EQ.AND P1, PT, R6, RZ, P1 ;  /* 0x000000ff0600720c */ /* 0x000fe40000f22270 */
[----:B------:R-:W-:Y:S02]  /*0910*/  @P2 SHF.R.S32.HI R0, RZ, 0x1, R0 ;  /* 0x00000001ff002819 */ /* 0x000fe40000011400 */
[----:B------:R-:W-:Y:S01]  /*0920*/  SEL R7, RZ, 0x1, !P1 ;  /* 0x00000001ff077807 */ /* 0x000fe20004800000 */
[----:B------:R2:W0:Y:S01]  /*0930*/  @!UP1 SYNCS.EXCH.64 URZ, [UR8+0xc8], UR4 ;  /* 0x0000c804083f95b2 */ /* 0x0004220008000100 */
[----:B------:R-:W-:Y:S01]  /*0940*/  @P2 ISETP.NE.AND P5, PT, R0, R3, PT ;  /* 0x000000030000220c */ /* 0x000fe20003fa5270 */
[----:B------:R-:W-:Y:S01]  /*0950*/  NOP ;  /* 0x0000000000007918 */ /* 0x000fe20000000000 */
[----:B------:R-:W-:-:S02]  /*0960*/  SEL R0, RZ, 0x1, !P0 ;  /* 0x00000001ff007807 */ /* 0x000fc40004000000 */
[----:B------:R-:W-:Y:S02]  /*0970*/  @P2 SEL R13, RZ, 0x1, P5 ;  /* 0x00000001ff0d2807 */ /* 0x000fe40002800000 */
[----:B------:R-:W-:Y:S02]  /*0980*/  SEL R7, R7, 0x2, P6 ;  /* 0x0000000207077807 */ /* 0x000fe40003000000 */
[----:B------:R-:W-:Y:S01]  /*0990*/  LOP3.LUT R13, R13, R0, RZ, 0xc0, !PT ;  /* 0x000000000d0d7212 */ /* 0x000fe200078ec0ff */
[----:B------:R2:W1:Y:S01]  /*09a0*/  @!UP2 SYNCS.EXCH.64 URZ, [UR9+0xa0], UR6 ;  /* 0x0000a006093fa5b2 */ /* 0x0004620008000100 */
[----:B------:R2:W4:Y:S01]  /*09b0*/  @!UP3 SYNCS.EXCH.64 URZ, [UR9+0xa8], UR6 ;  /* 0x0000a806093fb5b2 */ /* 0x0005220008000100 */
[----:B------:R2:W0:Y:S01]  /*09c0*/  @!UP4 SYNCS.EXCH.64 URZ, [UR9+0xb0], UR6 ;  /* 0x0000b006093fc5b2 */ /* 0x0004220008000100 */
[----:B------:R2:W0:Y:S01]  /*09d0*/  @!UP5 SYNCS.EXCH.64 URZ, [UR9+0xb8], UR6 ;  /* 0x0000b806093fd5b2 */ /* 0x0004220008000100 */
[----:B------:R-:W-:Y:S01]  /*09e0*/  NOP ;  /* 0x0000000000007918 */ /* 0x000fe20000000000 */
[----:B--23--:R-:W-:Y:S05]  /*09f0*/  @!P3 BRA `(.L_x_4) ;  /* 0x000000000008b947 */ /* 0x00cfea0003800000 */
[----:B01--4-:R-:W-:Y:S01]  /*0a00*/  UCGABAR_ARV ;  /* 0x00000000000079c7 */ /* 0x013fe20008000000 */
[----:B------:R-:W-:Y:S05]  /*0a10*/  BRA `(.L_x_5) ;  /* 0x0000000000047947 */ /* 0x000fea0003800000 */
.L_x_4:
[----:B01--4-:R-:W-:Y:S01]  /*0a20*/  NOP ;  /* 0x0000000000007918 */ /* 0x013fe20000000000 */
.L_x_5:
[----:B------:R-:W-:Y:S01]  /*0a30*/  ULDC.64 UR4, c[0x0][0x598] ;  /* 0x0001660000047ab9 */ /* 0x000fe20000000a00 */
[----:B------:R-:W-:Y:S01]  /*0a40*/  ULDC.64 UR14, c[0x0][0x208] ;  /* 0x00008200000e7ab9 */ /* 0x000fe20000000a00 */
[----:B------:R-:W-:-:S04]  /*0a50*/  ISETP.NE.U32.AND P0, PT, RZ, UR4, PT ;  /* 0x00000004ff007c0c */ /* 0x000fc8000bf05070 */
[----:B------:R-:W-:-:S13]  /*0a60*/  ISETP.NE.AND.EX P0, PT, RZ, UR5, PT, P0 ;  /* 0x00000005ff007c0c */ /* 0x000fda000bf05300 */
[----:B------:R-:W-:Y:S05]  /*0a70*/  @!P0 BRA `(.L_x_6) ;  /* 0x00000000001c8947 */ /* 0x000fea0003800000 */
[----:B------:R-:W0:Y:S02]  /*0a80*/  LDC.64 R2, c[0x0][0x598] ;  /* 0x00016600ff027b82 */ /* 0x000e240000000a00 */
[----:B0-----:R-:W2:Y:S02]  /*0a90*/  LDG.E.64 R2, desc[UR14][R2.64] ;  /* 0x0000000e02027981 */ /* 0x001ea4000c1e1b00 */
[----:B--2---:R-:W-:-:S04]  /*0aa0*/  ISETP.NE.U32.AND P0, PT, R2, RZ, PT ;  /* 0x000000ff0200720c */ /* 0x004fc80003f05070 */
[----:B------:R-:W-:-:S13]  /*0ab0*/  ISETP.NE.AND.EX P0, PT, R3, RZ, PT, P0 ;  /* 0x000000ff0300720c */ /* 0x000fda0003f05300 */
[----:B------:R-:W-:Y:S05]  /*0ac0*/  @!P0 BRA `(.L_x_6) ;  /* 0x0000000000088947 */ /* 0x000fea0003800000 */
[----:B------:R0:W5:Y:S01]  /*0ad0*/  LD.E R14, desc[UR14][R2.64] ;  /* 0x0000000e020e7980 */ /* 0x000162000c101900 */
[----:B------:R-:W-:Y:S05]  /*0ae0*/  BRA `(.L_x_7) ;  /* 0x0000000000207947 */ /* 0x000fea0003800000 */
.L_x_6:
[----:B------:R-:W-:Y:S02]  /*0af0*/  ULDC.64 UR4, c[0x0][0x588] ;  /* 0x0001620000047ab9 */ /* 0x000fe40000000a00 */
[----:B------:R-:W-:-:S04]  /*0b00*/  ISETP.NE.U32.AND P0, PT, RZ, UR4, PT ;  /* 0x00000004ff007c0c */ /* 0x000fc8000bf05070 */
[----:B------:R-:W-:-:S13]  /*0b10*/  ISETP.NE.AND.EX P0, PT, RZ, UR5, PT, P0 ;  /* 0x00000005ff007c0c */ /* 0x000fda000bf05300 */
[----:B------:R-:W-:Y:S05]  /*0b20*/  @!P0 BRA `(.L_x_8) ;  /* 0x00000000000c8947 */ /* 0x000fea0003800000 */
[----:B------:R-:W0:Y:S02]  /*0b30*/  LDC.64 R14, c[0x0][0x588] ;  /* 0x00016200ff0e7b82 */ /* 0x000e240000000a00 */
[----:B0-----:R1:W5:Y:S01]  /*0b40*/  LDG.E R14, desc[UR14][R14.64] ;  /* 0x0000000e0e0e7981 */ /* 0x001362000c1e1900 */
[----:B------:R-:W-:Y:S05]  /*0b50*/  BRA `(.L_x_7) ;  /* 0x0000000000047947 */ /* 0x000fea0003800000 */
.L_x_8:
[----:B------:R-:W2:Y:S02]  /*0b60*/  LDC R14, c[0x0][0x580] ;  /* 0x00016000ff0e7b82 */ /* 0x000ea40000000800 */
.L_x_7:
[----:B------:R-:W-:Y:S02]  /*0b70*/  ULDC.64 UR4, c[0x0][0x5a0] ;  /* 0x0001680000047ab9 */ /* 0x000fe40000000a00 */
[----:B------:R-:W-:-:S04]  /*0b80*/  ISETP.NE.U32.AND P0, PT, RZ, UR4, PT ;  /* 0x00000004ff007c0c */ /* 0x000fc8000bf05070 */
[----:B------:R-:W-:-:S13]  /*0b90*/  ISETP.NE.AND.EX P0, PT, RZ, UR5, PT, P0 ;  /* 0x00000005ff007c0c */ /* 0x000fda000bf05300 */
[----:B------:R-:W-:Y:S05]  /*0ba0*/  @!P0 BRA `(.L_x_9) ;  /* 0x00000000001c8947 */ /* 0x000fea0003800000 */
[----:B0-----:R-:W0:Y:S02]  /*0bb0*/  LDC.64 R2, c[0x0][0x5a0] ;  /* 0x00016800ff027b82 */ /* 0x001e240000000a00 */
[----:B0-----:R-:W3:Y:S02]  /*0bc0*/  LDG.E.64 R2, desc[UR14][R2.64] ;  /* 0x0000000e02027981 */ /* 0x001ee4000c1e1b00 */
[----:B---3--:R-:W-:-:S04]  /*0bd0*/  ISETP.NE.U32.AND P0, PT, R2, RZ, PT ;  /* 0x000000ff0200720c */ /* 0x008fc80003f05070 */
[----:B------:R-:W-:-:S13]  /*0be0*/  ISETP.NE.AND.EX P0, PT, R3, RZ, PT, P0 ;  /* 0x000000ff0300720c */ /* 0x000fda0003f05300 */
[----:B------:R-:W-:Y:S05]  /*0bf0*/  @!P0 BRA `(.L_x_9) ;  /* 0x0000000000088947 */ /* 0x000fea0003800000 */
[----:B-1----:R0:W5:Y:S01]  /*0c00*/  LD.E R15, desc[UR14][R2.64] ;  /* 0x0000000e020f7980 */ /* 0x002162000c101900 */
[----:B------:R-:W-:Y:S05]  /*0c10*/  BRA `(.L_x_10) ;  /* 0x0000000000207947 */ /* 0x000fea0003800000 */
.L_x_9:
[----:B------:R-:W-:Y:S02]  /*0c20*/  ULDC.64 UR4, c[0x0][0x590] ;  /* 0x0001640000047ab9 */ /* 0x000fe40000000a00 */
[----:B------:R-:W-:-:S04]  /*0c30*/  ISETP.NE.U32.AND P0, PT, RZ, UR4, PT ;  /* 0x00000004ff007c0c */ /* 0x000fc8000bf05070 */
[----:B------:R-:W-:-:S13]  /*0c40*/  ISETP.NE.AND.EX P0, PT, RZ, UR5, PT, P0 ;  /* 0x00000005ff007c0c */ /* 0x000fda000bf05300 */
[----:B------:R-:W-:Y:S05]  /*0c50*/  @!P0 BRA `(.L_x_11) ;  /* 0x00000000000c8947 */ /* 0x000fea0003800000 */
[----:B0-----:R-:W1:Y:S02]  /*0c60*/  LDC.64 R2, c[0x0][0x590] ;  /* 0x00016400ff027b82 */ /* 0x001e640000000a00 */
[----:B-1----:R1:W5:Y:S01]  /*0c70*/  LDG.E R15, desc[UR14][R2.64] ;  /* 0x0000000e020f7981 */ /* 0x002362000c1e1900 */
[----:B------:R-:W-:Y:S05]  /*0c80*/  BRA `(.L_x_10) ;  /* 0x0000000000047947 */ /* 0x000fea0003800000 */
.L_x_11:
[----:B-1----:R-:W3:Y:S02]  /*0c90*/  LDC R15, c[0x0][0x584] ;  /* 0x00016100ff0f7b82 */ /* 0x002ee40000000800 */
.L_x_10:
[----:B------:R-:W4:Y:S01]  /*0ca0*/  LDC R0, c[0x0][0x65c] ;  /* 0x00019700ff007b82 */ /* 0x000f220000000800 */
[----:B------:R-:W-:Y:S01]  /*0cb0*/  ULDC UR8, c[0x0][0x28c] ;  /* 0x0000a30000087ab9 */ /* 0x000fe20000000800 */
[----:B------:R-:W-:Y:S01]  /*0cc0*/  ISETP.NE.AND P0, PT, R6, 0x2, PT ;  /* 0x000000020600780c */ /* 0x000fe20003f05270 */
[----:B------:R-:W-:Y:S01]  /*0cd0*/  UIADD3 UR8, UR8, 0x7f, URZ ;  /* 0x0000007f08087890 */ /* 0x000fe2000fffe03f */
[----:B------:R-:W-:Y:S01]  /*0ce0*/  IMAD.U32 R4, RZ, RZ, UR13 ;  /* 0x0000000dff047e24 */ /* 0x000fe2000f8e00ff */
[----:B------:R-:W-:Y:S01]  /*0cf0*/  UMOV UR5, URZ ;  /* 0x0000003f00057c82 */ /* 0x000fe20008000000 */
[----:B------:R-:W-:Y:S01]  /*0d00*/  UMOV UR4, URZ ;  /* 0x0000003f00047c82 */ /* 0x000fe20008000000 */
[----:B------:R-:W-:-:S04]  /*0d10*/  USHF.R.S32.HI UR9, URZ, 0x1f, UR8 ;  /* 0x0000001f3f097899 */ /* 0x000fc80008011408 */
[----:B------:R-:W-:Y:S01]  /*0d20*/  ULEA.HI UR9, UR9, UR8, URZ, 0x7 ;  /* 0x0000000809097291 */ /* 0x000fe2000f8f383f */
[----:B----4-:R-:W-:-:S13]  /*0d30*/  ISETP.NE.AND P2, PT, R0, 0x1, PT ;  /* 0x000000010000780c */ /* 0x010fda0003f45270 */
[----:B01----:R-:W0:Y:S01]  /*0d40*/  @P2 LDC R3, c[0x0][0x10] ;  /* 0x00000400ff032b82 */ /* 0x003e220000000800 */
[----:B------:R-:W-:Y:S02]  /*0d50*/  @P2 IMAD.MOV.U32 R17, RZ, RZ, RZ ;  /* 0x000000ffff112224 */ /* 0x000fe400078e00ff */
[----:B------:R-:W-:-:S05]  /*0d60*/  @P2 IMAD.MOV.U32 R5, RZ, RZ, RZ ;  /* 0x000000ffff052224 */ /* 0x000fca00078e00ff */
[----:B------:R-:W1:Y:S01]  /*0d70*/  @!P2 LDC R9, c[0x0][0xc] ;  /* 0x00000300ff09ab82 */ /* 0x000e620000000800 */
[----:B------:R-:W-:Y:S01]  /*0d80*/  ULDC UR6, c[0x0][0xc] ;  /* 0x0000030000067ab9 */ /* 0x000fe20000000800 */
[----:B------:R-:W-:Y:S02]  /*0d90*/  ULDC UR7, c[0x0][0x10] ;  /* 0x0000040000077ab9 */ /* 0x000fe40000000800 */
[----:B------:R-:W-:-:S04]  /*0da0*/  UIMAD.WIDE.U32 UR6, UR6, UR7, URZ ;  /* 0x00000007060672a5 */ /* 0x000fc8000f8e003f */
[----:B------:R-:W4:Y:S01]  /*0db0*/  LDC R8, c[0x0][0x14] ;  /* 0x00000500ff087b82 */ /* 0x000f220000000800 */
[----:B0-----:R-:W-:Y:S01]  /*0dc0*/  @P2 IMAD.WIDE.U32 R2, R3, UR13, R16 ;  /* 0x0000000d03022c25 */ /* 0x001fe2000f8e0010 */
[----:B------:R-:W-:-:S03]  /*0dd0*/  USHF.R.S32.HI UR13, URZ, 0x7, UR9 ;  /* 0x000000073f0d7899 */ /* 0x000fc60008011409 */
[----:B------:R-:W-:Y:S02]  /*0de0*/  @P2 IMAD.IADD R3, R3, 0x1, R5 ;  /* 0x0000000103032824 */ /* 0x000fe400078e0205 */
[----:B------:R-:W-:Y:S02]  /*0df0*/  IMAD.MOV.U32 R5, RZ, RZ, RZ ;  /* 0x000000ffff057224 */ /* 0x000fe400078e00ff */
[----:B-1----:R-:W-:-:S04]  /*0e00*/  @!P2 IMAD.WIDE.U32 R4, R16, R9, R4 ;  /* 0x000000091004a225 */ /* 0x002fc800078e0004 */
[----:B------:R-:W-:Y:S02]  /*0e10*/  @!P2 IMAD.MOV.U32 R2, RZ, RZ, R4 ;  /* 0x000000ffff02a224 */ /* 0x000fe400078e0004 */
[C---:B----4-:R-:W-:Y:S02]  /*0e20*/  IMAD R21, R8.reuse, UR7, RZ ;  /* 0x0000000708157c24 */ /* 0x050fe4000f8e02ff */
[----:B------:R-:W-:Y:S01]  /*0e30*/  IMAD.WIDE.U32 R8, R8, UR6, RZ ;  /* 0x0000000608087c25 */ /* 0x000fe2000f8e00ff */
[----:B------:R-:W-:-:S03]  /*0e40*/  ULDC.64 UR6, c[0x0][0x650] ;  /* 0x0001940000067ab9 */ /* 0x000fc60000000a00 */
[----:B------:R-:W-:Y:S02]  /*0e50*/  @!P2 IMAD.MOV.U32 R3, RZ, RZ, R5 ;  /* 0x000000ffff03a224 */ /* 0x000fe400078e0005 */
[----:B------:R-:W-:Y:S01]  /*0e60*/  IMAD.IADD R0, R9, 0x1, R21 ;  /* 0x0000000109007824 */ /* 0x000fe200078e0215 */
[----:B------:R-:W-:Y:S06]  /*0e70*/  @P0 BRA `(.L_x_12) ;  /* 0x0000000000200947 */ /* 0x000fec0003800000 */
[----:B------:R-:W-:Y:S01]  /*0e80*/  UISETP.GE.U32.AND UP0, UPT, UR13, 0x9, UPT ;  /* 0x000000090d00788c */ /* 0x000fe2000bf06070 */
[----:B------:R-:W-:Y:S01]  /*0e90*/  IADD3 R2, P0, R2, R8, RZ ;  /* 0x0000000802027210 */ /* 0x000fe20007f1e0ff */
[----:B------:R-:W-:-:S04]  /*0ea0*/  UIMAD.WIDE.U32 UR4, UR13, 0x38e38e39, URZ ;  /* 0x38e38e390d0478a5 */ /* 0x000fc8000f8e003f */
[----:B------:R-:W-:Y:S01]  /*0eb0*/  USHF.R.U32.HI UR5, URZ, 0x1, UR5 ;  /* 0x000000013f057899 */ /* 0x000fe20008011605 */
[----:B------:R-:W-:Y:S02]  /*0ec0*/  IMAD.X R3, R0, 0x1, R3, P0 ;  /* 0x0000000100037824 */ /* 0x000fe400000e0603 */
[----:B------:R-:W-:Y:S02]  /*0ed0*/  UMOV UR4, URZ ;  /* 0x0000003f00047c82 */ /* 0x000fe40008000000 */
[----:B------:R-:W-:Y:S02]  /*0ee0*/  @UP0 ULOP3.LUT UR4, UR5, 0x1, URZ, 0xc0, !UPT ;  /* 0x0000000105040892 */ /* 0x000fe4000f8ec03f */
[----:B------:R-:W-:-:S12]  /*0ef0*/  UIMAD UR5, UR5, -0x9, UR13 ;  /* 0xfffffff7050578a4 */ /* 0x000fd8000f8e020d */
.L_x_12:
[----:B------:R-:W-:Y:S01]  /*0f00*/  ISETP.GE.U32.AND P0, PT, R2, UR6, PT ;  /* 0x0000000602007c0c */ /* 0x000fe2000bf06070 */
[----:B------:R-:W-:Y:S01]  /*0f10*/  IMAD.MOV.U32 R6, RZ, RZ, -0x1 ;  /* 0xffffffffff067424 */ /* 0x000fe200078e00ff */
[----:B------:R-:W-:Y:S01]  /*0f20*/  PRMT R20, RZ, 0x7610, R20 ;  /* 0x00007610ff147816 */ /* 0x000fe20000000014 */
[----:B------:R-:W-:Y:S01]  /*0f30*/  IMAD.MOV.U32 R5, RZ, RZ, -0x1 ;  /* 0xffffffffff057424 */ /* 0x000fe200078e00ff */
[----:B------:R-:W-:Y:S01]  /*0f40*/  ISETP.GE.U32.AND.EX P0, PT, R3, UR7, PT, P0 ;  /* 0x0000000703007c0c */ /* 0x000fe2000bf06100 */
[----:B------:R-:W-:-:S12]  /*0f50*/  IMAD.MOV.U32 R4, RZ, RZ, -0x1 ;  /* 0xffffffffff047424 */ /* 0x000fd800078e00ff */
[----:B------:R-:W-:Y:S05]  /*0f60*/  @P0 BRA `(.L_x_13) ;  /* 0x0000000400240947 */ /* 0x000fea0003800000 */
[----:B------:R-:W0:Y:S01]  /*0f70*/  LDC.64 R30, c[0x0][0x628] ;  /* 0x00018a00ff1e7b82 */ /* 0x000e220000000a00 */
[----:B------:R-:W-:Y:S02]  /*0f80*/  IMAD.MOV.U32 R4, RZ, RZ, R2 ;  /* 0x000000ffff047224 */ /* 0x000fe400078e0002 */
[----:B------:R-:W-:-:S05]  /*0f90*/  IMAD.MOV.U32 R5, RZ, RZ, R3 ;  /* 0x000000ffff057224 */ /* 0x000fca00078e0003 */
[----:B------:R-:W1:Y:S08]  /*0fa0*/  LDC R6, c[0x0][0x630] ;  /* 0x00018c00ff067b82 */ /* 0x000e700000000800 */
[----:B------:R-:W4:Y:S01]  /*0fb0*/  LDC.64 R32, c[0x0][0x620] ;  /* 0x00018800ff207b82 */ /* 0x000f220000000a00 */
[----:B0-----:R-:W-:-:S04]  /*0fc0*/  ISETP.NE.U32.AND P0, PT, R30, RZ, PT ;  /* 0x000000ff1e00720c */ /* 0x001fc80003f05070 */
[----:B------:R-:W-:-:S13]  /*0fd0*/  ISETP.NE.AND.EX P0, PT, R31, RZ, PT, P0 ;  /* 0x000000ff1f00720c */ /* 0x000fda0003f05300 */
[----:B-1--4-:R-:W-:Y:S05]  /*0fe0*/  @!P0 BRA `(.L_x_14) ;  /* 0x0000000000288947 */ /* 0x012fea0003800000 */
[----:B------:R-:W0:Y:S02]  /*0ff0*/  LDC R23, c[0x0][0x634] ;  /* 0x00018d00ff177b82 */ /* 0x000e240000000800 */
[----:B0-----:R-:W-:-:S05]  /*1000*/  IADD3 R23, P0, R2, R23, RZ ;  /* 0x0000001702177210 */ /* 0x001fca0007f1e0ff */
[----:B------:R-:W-:-:S04]  /*1010*/  IMAD.X R29, RZ, RZ, R3, P0 ;  /* 0x000000ffff1d7224 */ /* 0x000fc800000e0603 */
[----:B------:R-:W-:-:S04]  /*1020*/  IMAD.WIDE.U32 R4, R29, R30, RZ ;  /* 0x0000001e1d047225 */ /* 0x000fc800078e00ff */
[----:B------:R-:W-:-:S04]  /*1030*/  IMAD.WIDE.U32 R20, P0, R23, R31, R4 ;  /* 0x0000001f17147225 */ /* 0x000fc80007800004 */
[----:B------:R-:W-:-:S04]  /*1040*/  IMAD.WIDE.U32 R4, R23, R30, RZ ;  /* 0x0000001e17047225 */ /* 0x000fc800078e00ff */
[----:B------:R-:W-:Y:S01]  /*1050*/  IMAD.X R23, RZ, RZ, RZ, P0 ;  /* 0x000000ffff177224 */ /* 0x000fe200000e06ff */
[----:B------:R-:W-:Y:S01]  /*1060*/  IADD3 RZ, P0, R5, R20, RZ ;  /* 0x0000001405ff7210 */ /* 0x000fe20007f1e0ff */
[----:B------:R-:W-:-:S04]  /*1070*/  IMAD.MOV.U32 R22, RZ, RZ, R21 ;  /* 0x000000ffff167224 */ /* 0x000fc800078e0015 */
[----:B------:R-:W-:-:S08]  /*1080*/  IMAD.WIDE.U32.X R4, R29, R31, R22, P0 ;  /* 0x0000001f1d047225 */ /* 0x000fd000000e0416 */
.L_x_14:
[----:B------:R-:W0:Y:S01]  /*1090*/  LDC.64 R34, c[0x0][0x640] ;  /* 0x00019000ff227b82 */ /* 0x000e220000000a00 */
[-CC-:B------:R-:W-:Y:S01]  /*10a0*/  SHF.R.U64 R36, R4, R6.reuse, R5.reuse ;  /* 0x0000000604247219 */ /* 0x180fe20000001205 */
[----:B------:R-:W-:Y:S01]  /*10b0*/  IMAD.MOV.U32 R39, RZ, RZ, 0x1 ;  /* 0x00000001ff277424 */ /* 0x000fe200078e00ff */
[----:B------:R-:W-:Y:S02]  /*10c0*/  SHF.R.U32.HI R4, RZ, R6, R5 ;  /* 0x00000006ff047219 */ /* 0x000fe40000011605 */
[----:B------:R-:W-:-:S03]  /*10d0*/  IADD3 R21, P0, RZ, -R36, RZ ;  /* 0x80000024ff157210 */ /* 0x000fc60007f1e0ff */
[----:B------:R-:W1:Y:S02]  /*10e0*/  LDC R20, c[0x0][0x618] ;  /* 0x00018600ff147b82 */ /* 0x000e640000000800 */
[----:B------:R-:W-:-:S04]  /*10f0*/  IMAD.X R5, RZ, RZ, ~R4, P0 ;  /* 0x000000ffff057224 */ /* 0x000fc800000e0e04 */
[-C--:B------:R-:W-:Y:S02]  /*1100*/  IMAD R6, R5, R32.reuse, RZ ;  /* 0x0000002005067224 */ /* 0x080fe400078e02ff */
[----:B------:R-:W4:Y:S01]  /*1110*/  LDC R23, c[0x0][0x608] ;  /* 0x00018200ff177b82 */ /* 0x000f220000000800 */
[----:B------:R-:W-:-:S04]  /*1120*/  IMAD.WIDE.U32 R4, R21, R32, R2 ;  /* 0x0000002015047225 */ /* 0x000fc800078e0002 */
[----:B------:R-:W-:-:S03]  /*1130*/  IMAD R21, R21, R33, R6 ;  /* 0x0000002115157224 */ /* 0x000fc600078e0206 */
[----:B------:R-:W2:Y:S01]  /*1140*/  LDC R26, c[0x0][0x658] ;  /* 0x00019600ff1a7b82 */ /* 0x000ea20000000800 */
[----:B------:R-:W-:Y:S01]  /*1150*/  IMAD.IADD R5, R5, 0x1, R21 ;  /* 0x0000000105057824 */ /* 0x000fe200078e0215 */
[----:B0-----:R-:W-:Y:S01]  /*1160*/  ISETP.NE.U32.AND P0, PT, R34, RZ, PT ;  /* 0x000000ff2200720c */ /* 0x001fe20003f05070 */
[----:B------:R-:W-:-:S03]  /*1170*/  IMAD.MOV.U32 R21, RZ, RZ, -0x1 ;  /* 0xffffffffff157424 */ /* 0x000fc600078e00ff */
[----:B------:R-:W-:Y:S02]  /*1180*/  ISETP.NE.AND.EX P0, PT, R35, RZ, PT, P0 ;  /* 0x000000ff2300720c */ /* 0x000fe40003f05300 */
[----:B------:R-:W0:Y:S01]  /*1190*/  LDC R33, c[0x0][0x600] ;  /* 0x00018000ff217b82 */ /* 0x000e220000000800 */
[-CC-:B-1----:R-:W-:Y:S02]  /*11a0*/  SHF.R.U64 R31, R4, R20.reuse, R5.reuse ;  /* 0x00000014041f7219 */ /* 0x182fe40000001205 */
[----:B------:R-:W-:-:S05]  /*11b0*/  SHF.R.U32.HI R4, RZ, R20, R5 ;  /* 0x00000014ff047219 */ /* 0x000fca0000011605 */
[----:B------:R-:W1:Y:S01]  /*11c0*/  LDC R28, c[0x0][0x648] ;  /* 0x00019200ff1c7b82 */ /* 0x000e620000000800 */
[-CC-:B----4-:R-:W-:Y:S02]  /*11d0*/  SHF.R.U64 R41, R31, R23.reuse, R4.reuse ;  /* 0x000000171f297219 */ /* 0x190fe40000001204 */
[----:B------:R-:W-:-:S05]  /*11e0*/  SHF.R.U32.HI R5, RZ, R23, R4 ;  /* 0x00000017ff057219 */ /* 0x000fca0000011604 */
[----:B------:R-:W4:Y:S01]  /*11f0*/  LDC R37, c[0x0][0x638] ;  /* 0x00018e00ff257b82 */ /* 0x000f220000000800 */
[-C--:B--2---:R-:W-:Y:S02]  /*1200*/  SHF.L.U32 R4, R21, R26.reuse, RZ ;  /* 0x0000001a15047219 */ /* 0x084fe400000006ff */
[--C-:B------:R-:W-:Y:S02]  /*1210*/  SHF.R.U64 R32, R41, R26, R5.reuse ;  /* 0x0000001a29207219 */ /* 0x100fe40000001205 */
[----:B------:R-:W-:Y:S02]  /*1220*/  LOP3.LUT R6, RZ, R4, RZ, 0x33, !PT ;  /* 0x00000004ff067212 */ /* 0x000fe400078e33ff */
[----:B------:R-:W-:Y:S01]  /*1230*/  SHF.R.U32.HI R5, RZ, R26, R5 ;  /* 0x0000001aff057219 */ /* 0x000fe20000011605 */
[----:B------:R-:W2:Y:S01]  /*1240*/  LDC R30, c[0x0][0x610] ;  /* 0x00018400ff1e7b82 */ /* 0x000ea20000000800 */
[----:B------:R-:W-:Y:S01]  /*1250*/  IMAD.MOV.U32 R4, RZ, RZ, R32 ;  /* 0x000000ffff047224 */ /* 0x000fe200078e0020 */
[----:B------:R-:W-:Y:S06]  /*1260*/  @!P0 BRA `(.L_x_15) ;  /* 0x0000000000288947 */ /* 0x000fec0003800000 */
[----:B------:R-:W3:Y:S02]  /*1270*/  LDC R23, c[0x0][0x64c] ;  /* 0x00019300ff177b82 */ /* 0x000ee40000000800 */
[----:B---3--:R-:W-:-:S05]  /*1280*/  IADD3 R23, P0, R32, R23, RZ ;  /* 0x0000001720177210 */ /* 0x008fca0007f1e0ff */
        /* <DEDUP_REMOVED lines=8> */
.L_x_15:
[----:B-1----:R-:W-:Y:S01]  /*1310*/  SHF.R.U64 R17, R4, R28, R5 ;  /* 0x0000001c04117219 */ /* 0x002fe20000001205 */
[----:B------:R-:W-:Y:S01]  /*1320*/  @P2 IMAD R25, R27, R24, R16 ;  /* 0x000000181b192224 */ /* 0x000fe200078e0210 */
[----:B------:R-:W-:Y:S02]  /*1330*/  SHF.L.U32 R4, R39, R26, RZ ;  /* 0x0000001a27047219 */ /* 0x000fe400000006ff */
[----:B------:R-:W-:Y:S01]  /*1340*/  LOP3.LUT R5, R41, R6, RZ, 0xc0, !PT ;  /* 0x0000000629057212 */ /* 0x000fe200078ec0ff */
[----:B0-----:R-:W-:Y:S02]  /*1350*/  VIADD R6, R33, 0xffffffff ;  /* 0xffffffff21067836 */ /* 0x001fe40000000000 */
[----:B------:R-:W-:Y:S02]  /*1360*/  IMAD.MOV R20, RZ, RZ, -R17 ;  /* 0x000000ffff147224 */ /* 0x000fe400078e0a11 */
[----:B------:R-:W-:Y:S01]  /*1370*/  IMAD R16, R4, R17, R5 ;  /* 0x0000001104107224 */ /* 0x000fe200078e0205 */
[----:B------:R-:W-:Y:S01]  /*1380*/  LOP3.LUT R17, R31, R6, RZ, 0xc0, !PT ;  /* 0x000000061f117212 */ /* 0x000fe200078ec0ff */
[----:B----4-:R-:W-:-:S02]  /*1390*/  IMAD R4, R20, R37, R32 ;  /* 0x0000002514047224 */ /* 0x010fc400078e0220 */
[----:B--2---:R-:W-:Y:S02]  /*13a0*/  IMAD R6, R16, R30, R25 ;  /* 0x0000001e10067224 */ /* 0x004fe400078e0219 */
[----:B------:R-:W-:Y:S02]  /*13b0*/  IMAD R17, R4, R33, R17 ;  /* 0x0000002104117224 */ /* 0x000fe400078e0211 */
[----:B------:R-:W-:Y:S02]  /*13c0*/  IMAD.MOV.U32 R20, RZ, RZ, 0x1 ;  /* 0x00000001ff147424 */ /* 0x000fe400078e00ff */
[----:B------:R-:W-:Y:S01]  /*13d0*/  IMAD.MOV.U32 R4, RZ, RZ, R36 ;  /* 0x000000ffff047224 */ /* 0x000fe200078e0024 */
[----:B------:R-:W-:Y:S02]  /*13e0*/  SEL R5, R17, R6, !P2 ;  /* 0x0000000611057207 */ /* 0x000fe40005000000 */
[----:B------:R-:W-:-:S07]  /*13f0*/  SEL R6, R6, R17, !P2 ;  /* 0x0000001106067207 */ /* 0x000fce0005000000 */
.L_x_13:
[----:B------:R-:W-:Y:S05]  /*1400*/  @!P3 BRA `(.L_x_16) ;  /* 0x00000000000cb947 */ /* 0x000fea0003800000 */
[----:B------:R-:W-:Y:S01]  /*1410*/  UCGABAR_WAIT ;  /* 0x0000000000007dc7 */ /* 0x000fe20008000000 */
[----:B------:R-:W-:Y:S01]  /*1420*/  CCTL.IVALL ;  /* 0x00000000ff00798f */ /* 0x000fe20002000000 */
[----:B------:R-:W-:Y:S05]  /*1430*/  BRA `(.L_x_17) ;  /* 0x0000000000047947 */ /* 0x000fea0003800000 */
.L_x_16:
[----:B------:R-:W-:Y:S06]  /*1440*/  BAR.SYNC.DEFER_BLOCKING 0x0 ;  /* 0x0000000000007b1d */ /* 0x000fec0000010000 */
.L_x_17:
[----:B------:R-:W-:Y:S05]  /*1450*/  @!P4 BRA `(.L_x_18) ;  /* 0x0000006c00c8c947 */ /* 0x000fea0003800000 */
[----:B------:R-:W-:-:S13]  /*1460*/  ISETP.GT.U32.AND P0, PT, R38, 0x1, PT ;  /* 0x000000012600780c */ /* 0x000fda0003f04070 */
[----:B------:R-:W-:Y:S05]  /*1470*/  @P0 EXIT ;  /* 0x000000000000094d */ /* 0x000fea0003800000 */
.L_x_19:
[----:B------:R-:W-:-:S08]  /*1480*/  NOP ;  /* 0x0000000000007918 */ /* 0x000fd00000000000 */
[----:B------:R-:W0:Y:S02]  /*1490*/  USETMAXREG.TRY_ALLOC.CTAPOOL UP0, 0xe8 ;  /* 0x000000e8000079c8 */ /* 0x000e240008000600 */
[----:B0-----:R-:W-:-:S13]  /*14a0*/  PLOP3.LUT P0, PT, PT, PT, UP0, 0x80, 0x0 ;  /* 0x000000000000781c */ /* 0x001fda0003f0f008 */
[----:B------:R-:W-:Y:S05]  /*14b0*/  @!P0 BRA `(.L_x_19) ;  /* 0xfffffffc00f08947 */ /* 0x000fea000383ffff */
[----:B------:R-:W-:-:S13]  /*14c0*/  LOP3.LUT P0, RZ, R20, 0xff, RZ, 0xc0, !PT ;  /* 0x000000ff14ff7812 */ /* 0x000fda000780c0ff */
[----:B------:R-:W-:Y:S05]  /*14d0*/  @!P0 EXIT ;  /* 0x000000000000894d */ /* 0x000fea0003800000 */
[----:B------:R-:W0:Y:S01]  /*14e0*/  S2UR UR6, SR_CgaCtaId ;  /* 0x00000000000679c3 */ /* 0x000e220000008800 */
[CC--:B------:R-:W-:Y:S01]  /*14f0*/  LEA.HI R11, R19.reuse, R10.reuse, RZ, 0x2 ;  /* 0x0000000a130b7211 */ /* 0x0c0fe200078f10ff */
[----:B------:R-:W-:Y:S01]  /*1500*/  UIADD3 UR7, UR11, -0x1, URZ ;  /* 0xffffffff0b077890 */ /* 0x000fe2000fffe03f */
[----:B------:R-:W-:Y:S01]  /*1510*/  LEA.HI R19, R19, R10, RZ, 0x5 ;  /* 0x0000000a13137211 */ /* 0x000fe200078f28ff */
[----:B------:R-:W-:Y:S01]  /*1520*/  UMOV UR9, 0x400 ;  /* 0x0000040000097882 */ /* 0x000fe20000000000 */
[--C-:B------:R-:W-:Y:S01]  /*1530*/  SHF.R.S32.HI R18, RZ, 0x2, R11.reuse ;  /* 0x00000002ff127819 */ /* 0x100fe2000001140b */
[----:B------:R-:W-:Y:S01]  /*1540*/  UISETP.LT.AND UP0, UPT, UR13, 0x1, UPT ;  /* 0x000000010d00788c */ /* 0x000fe2000bf01270 */
[----:B------:R-:W-:Y:S01]  /*1550*/  SHF.R.S32.HI R17, RZ, 0x1f, R11 ;  /* 0x0000001fff117819 */ /* 0x000fe2000001140b */
[----:B------:R-:W-:Y:S01]  /*1560*/  USHF.L.U32 UR21, UR13, 0x1, URZ ;  /* 0x000000010d157899 */ /* 0x000fe2000800063f */
[----:B------:R-:W-:Y:S01]  /*1570*/  LOP3.LUT R11, R11, 0xfffffffc, RZ, 0xc0, !PT ;  /* 0xfffffffc0b0b7812 */ /* 0x000fe200078ec0ff */
[----:B------:R-:W-:Y:S01]  /*1580*/  USEL UR10, UR13, 0x1, UP0 ;  /* 0x000000010d0a7887 */ /* 0x000fe20008000000 */
[----:B------:R-:W-:Y:S01]  /*1590*/  LEA.HI R17, R17, R18, RZ, 0x3 ;  /* 0x0000001211117211 */ /* 0x000fe200078f18ff */
[----:B------:R-:W-:Y:S01]  /*15a0*/  UISETP.NE.AND UP0, UPT, UR7, URZ, UPT ;  /* 0x0000003f0700728c */ /* 0x000fe2000bf05270 */
[----:B------:R-:W-:Y:S01]  /*15b0*/  LOP3.LUT R148, R7, 0x1, RZ, 0xfc, !PT ;  /* 0x0000000107947812 */ /* 0x000fe200078efcff */
[----:B------:R-:W-:Y:S01]  /*15c0*/  IMAD.IADD R16, R10, 0x1, -R11 ;  /* 0x000000010a107824 */ /* 0x000fe200078e0a0b */
[----:B------:R-:W-:Y:S01]  /*15d0*/  LOP3.LUT R17, R17, 0xfffffff8, RZ, 0xc0, !PT ;  /* 0xfffffff811117812 */ /* 0x000fe200078ec0ff */
[----:B------:R-:W-:-:S04]  /*15e0*/  UIADD3 UR10, -UR10, UR13, URZ ;  /* 0x0000000d0a0a7290 */ /* 0x000fc8000fffe13f */
[----:B------:R-:W-:Y:S01]  /*15f0*/  IMAD.IADD R18, R18, 0x1, -R17 ;  /* 0x0000000112127824 */ /* 0x000fe200078e0a11 */
[----:B------:R-:W-:Y:S01]  /*1600*/  SHF.R.S32.HI R17, RZ, 0x5, R19 ;  /* 0x00000005ff117819 */ /* 0x000fe20000011413 */
[----:B0-----:R-:W-:-:S03]  /*1610*/  ULEA UR9, UR6, UR9, 0x18 ;  /* 0x0000000906097291 */ /* 0x001fc6000f8ec03f */
[--C-:B------:R-:W-:Y:S01]  /*1620*/  SHF.R.S32.HI R19, RZ, 0x1f, R18.reuse ;  /* 0x0000001fff137819 */ /* 0x100fe20000011412 */
[----:B------:R-:W-:Y:S01]  /*1630*/  USHF.L.U32 UR6, UR7, 0x3, URZ ;  /* 0x0000000307067899 */ /* 0x000fe2000800063f */
[C-C-:B------:R-:W-:Y:S01]  /*1640*/  IMAD R20, R17.reuse, -0x10, -R18.reuse ;  /* 0xfffffff011147824 */ /* 0x140fe200078e0a12 */
[----:B------:R-:W-:Y:S02]  /*1650*/  USEL UR7, URZ, 0x1, UP0 ;  /* 0x000000013f077887 */ /* 0x000fe40008000000 */
[----:B------:R-:W-:Y:S01]  /*1660*/  ULOP3.LUT UR6, UR6, 0x8, URZ, 0xc0, !UPT ;  /* 0x0000000806067892 */ /* 0x000fe2000f8ec03f */
[----:B------:R-:W-:Y:S01]  /*1670*/  IMAD.WIDE R10, R17, 0x10, R18 ;  /* 0x00000010110a7825 */ /* 0x000fe200078e0212 */
[----:B------:R-:W-:Y:S02]  /*1680*/  UIADD3 UR22, UR9, 0xa0, URZ ;  /* 0x000000a009167890 */ /* 0x000fe4000fffe03f */
[----:B------:R-:W-:Y:S01]  /*1690*/  ULOP3.LUT UR23, UR6, 0x8, URZ, 0x3c, !UPT ;  /* 0x0000000806177892 */ /* 0x000fe2000f8e3c3f */
[----:B------:R-:W-:Y:S01]  /*16a0*/  IMAD.U32 R150, RZ, RZ, UR7 ;  /* 0x00000007ff967e24 */ /* 0x000fe2000f8e00ff */
[----:B------:R-:W-:-:S02]  /*16b0*/  ULOP3.LUT UR12, UR6, 0x18, URZ, 0x3c, !UPT ;  /* 0x00000018060c7892 */ /* 0x000fc4000f8e3c3f */
[----:B------:R-:W-:Y:S01]  /*16c0*/  ULEA UR11, UR11, UR22, 0x3 ;  /* 0x000000160b0b7291 */ /* 0x000fe2000f8e183f */
[----:B------:R-:W-:Y:S02]  /*16d0*/  ULDC UR6, c[0x0][0x284] ;  /* 0x0000a10000067ab9 */ /* 0x000fe40000000800 */
[----:B------:R-:W-:-:S09]  /*16e0*/  VIADD R17, R20, UR6 ;  /* 0x0000000614117c36 */ /* 0x000fd20008000000 */
.L_x_174:
[----:B------:R-:W-:Y:S01]  /*16f0*/  SHF.L.U32 R18, R150, 0x1f, RZ ;  /* 0x0000001f96127819 */ /* 0x000fe200000006ff */
[----:B------:R-:W0:Y:S01]  /*1700*/  LDC R19, c[0x0][0x28c] ;  /* 0x0000a300ff137b82 */ /* 0x000e220000000800 */
[----:B------:R-:W-:Y:S01]  /*1710*/  UMOV UR6, URZ ;  /* 0x0000003f00067c82 */ /* 0x000fe20008000000 */
[----:B------:R-:W-:Y:S01]  /*1720*/  UMOV UR20, UR5 ;  /* 0x0000000500147c82 */ /* 0x000fe20008000000 */
[----:B-1----:R-:W1:Y:S01]  /*1730*/  SYNCS.PHASECHK.TRANS64.TRYWAIT P0, [UR11+-0x8], R18 ;  /* 0xfffff812ff0075a7 */ /* 0x002e62000800014b */
[----:B0-----:R-:W-:Y:S01]  /*1740*/  ISETP.GE.AND P1, PT, R19, 0x1, PT ;  /* 0x000000011300780c */ /* 0x001fe20003f26270 */
[----:B-1-34-:R-:W-:-:S12]  /*1750*/  @!P0 BRA `(.L_x_20) ;  /* 0x0000007c00f88947 */ /* 0x01afd80003800000 */
.L_x_201:
[----:B------:R-:W-:Y:S01]  /*1760*/  UMOV UR7, URZ ;  /* 0x0000003f00077c82 */ /* 0x000fe20008000000 */
[----:B------:R-:W-:Y:S01]  /*1770*/  UMOV UR8, URZ ;  /* 0x0000003f00087c82 */ /* 0x000fe20008000000 */
[----:B------:R-:W-:Y:S02]  /*1780*/  CS2R R88, SRZ ;  /* 0x0000000000587805 */ /* 0x000fe4000001ff00 */
[----:B------:R-:W-:Y:S02]  /*1790*/  CS2R R22, SRZ ;  /* 0x0000000000167805 */ /* 0x000fe4000001ff00 */
[----:B------:R-:W-:Y:S02]  /*17a0*/  CS2R R90, SRZ ;  /* 0x00000000005a7805 */ /* 0x000fe4000001ff00 */
[----:B------:R-:W-:Y:S02]  /*17b0*/  CS2R R92, SRZ ;  /* 0x00000000005c7805 */ /* 0x000fe4000001ff00 */
[----:B------:R-:W-:-:S02]  /*17c0*/  CS2R R94, SRZ ;  /* 0x00000000005e7805 */ /* 0x000fc4000001ff00 */
[----:B------:R-:W-:Y:S02]  /*17d0*/  CS2R R96, SRZ ;  /* 0x0000000000607805 */ /* 0x000fe4000001ff00 */
        /* <DEDUP_REMOVED lines=24> */
[----:B------:R-:W-:Y:S01]  /*1960*/  CS2R R146, SRZ ;  /* 0x0000000000927805 */ /* 0x000fe2000001ff00 */
[----:B------:R-:W-:Y:S01]  /*1970*/  IMAD.MOV.U32 R149, RZ, RZ, RZ ;  /* 0x000000ffff957224 */ /* 0x000fe200078e00ff */
[----:B------:R-:W-:Y:S01]  /*1980*/  CS2R R24, SRZ ;  /* 0x0000000000187805 */ /* 0x000fe2000001ff00 */
[----:B------:R-:W-:Y:S01]  /*1990*/  IMAD.MOV.U32 R151, RZ, RZ, RZ ;  /* 0x000000ffff977224 */ /* 0x000fe200078e00ff */
[----:B------:R-:W-:Y:S01]  /*19a0*/  CS2R R26, SRZ ;  /* 0x00000000001a7805 */ /* 0x000fe2000001ff00 */
[----:B------:R-:W-:Y:S01]  /*19b0*/  IMAD.U32 R152, RZ, RZ, UR4 ;  /* 0x00000004ff987e24 */ /* 0x000fe2000f8e00ff */
        /* <DEDUP_REMOVED lines=29> */
[----:B------:R-:W-:Y:S01]  /*1b90*/  CS2R R86, SRZ ;  /* 0x0000000000567805 */ /* 0x000fe2000001ff00 */
[----:B------:R-:W-:Y:S06]  /*1ba0*/  @!P1 BRA `(.L_x_21) ;  /* 0x00000008006c9947 */ /* 0x000fec0003800000 */
[----:B------:R-:W-:-:S13]  /*1bb0*/  ISETP.NE.AND P1, PT, R148, 0x3, PT ;  /* 0x000000039400780c */ /* 0x000fda0003f25270 */
[----:B------:R-:W-:Y:S05]  /*1bc0*/  @!P1 BRA `(.L_x_22) ;  /* 0x0000000000049947 */ /* 0x000fea0003800000 */
[----:B------:R-:W-:Y:S01]  /*1bd0*/  BPT.TRAP 0x1 ;  /* 0x000000040000795c */ /* 0x000fe20000300000 */
.L_x_22:
[----:B------:R-:W-:Y:S01]  /*1be0*/  ULEA UR6, UR5, UR9, 0x3 ;  /* 0x0000000905067291 */ /* 0x000fe2000f8e183f */
[----:B0-----:R-:W-:-:S05]  /*1bf0*/  IMAD.U32 R18, RZ, RZ, UR4 ;  /* 0x00000004ff127e24 */ /* 0x001fca000f8e00ff */
[----:B------:R-:W-:-:S04]  /*1c00*/  SHF.L.U32 R18, R18, 0x1f, RZ ;  /* 0x0000001f12127819 */ /* 0x000fc800000006ff */
[----:B------:R0:W1:Y:S01]  /*1c10*/  SYNCS.PHASECHK.TRANS64.TRYWAIT P0, [UR6], R18 ;  /* 0x00000012ff0075a7 */ /* 0x0000620008000146 */
[----:B------:R-:W-:Y:S05]  /*1c20*/  @!P1 BRA `(.L_x_23) ;  /* 0x0000000000049947 */ /* 0x000fea0003800000 */
[----:B------:R-:W-:Y:S01]  /*1c30*/  BPT.TRAP 0x1 ;  /* 0x000000040000795c */ /* 0x000fe20000300000 */
.L_x_23:
[----:B-1----:R-:W-:Y:S05]  /*1c40*/  @P0 BRA `(.L_x_24) ;  /* 0x0000000000080947 */ /* 0x002fea0003800000 */
[----:B------:R-:W1:Y:S02]  /*1c50*/  SYNCS.PHASECHK.TRANS64.TRYWAIT P0, [UR6], R18 ;  /* 0x00000012ff0075a7 */ /* 0x000e640008000146 */
[----:B-1----:R-:W-:Y:S05]  /*1c60*/  @!P0 BRA `(.L_x_25) ;  /* 0x0000007800cc8947 */ /* 0x002fea0003800000 */
.L_x_24:
[----:B------:R-:W-:Y:S01]  /*1c70*/  UIADD3 UR6, UR9, 0x180, URZ ;  /* 0x0000018009067890 */ /* 0x000fe2000fffe03f */
[----:B------:R-:W-:Y:S01]  /*1c80*/  WARPGROUP.ARRIVE ;  /* 0x00000000000079c5 */ /* 0x000fe20000000000 */
[----:B------:R-:W-:Y:S01]  /*1c90*/  UIADD3 UR7, UR9, 0x12180, URZ ;  /* 0x0001218009077890 */ /* 0x000fe2000fffe03f */
[----:B------:R-:W-:Y:S01]  /*1ca0*/  CS2R R88, SRZ ;  /* 0x0000000000587805 */ /* 0x000fe2000001ff00 */
[----:B------:R-:W-:Y:S01]  /*1cb0*/  USHF.R.U32.HI UR6, URZ, 0x4, UR6 ;  /* 0x000000043f067899 */ /* 0x000fe20008011606 */
[----:B------:R-:W-:Y:S01]  /*1cc0*/  CS2R R22, SRZ ;  /* 0x0000000000167805 */ /* 0x000fe2000001ff00 */
[----:B------:R-:W-:Y:S01]  /*1cd0*/  USHF.R.U32.HI UR7, URZ, 0x4, UR7 ;  /* 0x000000043f077899 */ /* 0x000fe20008011607 */
[----:B------:R-:W-:Y:S01]  /*1ce0*/  CS2R R90, SRZ ;  /* 0x00000000005a7805 */ /* 0x000fe2000001ff00 */
[----:B------:R-:W-:Y:S01]  /*1cf0*/  ULOP3.LUT UR6, UR6, 0x3fff, URZ, 0xc0, !UPT ;  /* 0x00003fff06067892 */ /* 0x000fe2000f8ec03f */
[----:B------:R-:W-:Y:S01]  /*1d00*/  CS2R R92, SRZ ;  /* 0x00000000005c7805 */ /* 0x000fe2000001ff00 */
[----:B------:R-:W-:Y:S01]  /*1d10*/  ULOP3.LUT UR7, UR7, 0x3fff, URZ, 0xc0, !UPT ;  /* 0x00003fff07077892 */ /* 0x000fe2000f8ec03f */
[----:B------:R-:W-:Y:S01]  /*1d20*/  CS2R R94, SRZ ;  /* 0x00000000005e7805 */ /* 0x000fe2000001ff00 */
[----:B------:R-:W-:Y:S01]  /*1d30*/  ULOP3.LUT UR6, UR6, 0x10000, URZ, 0xfc, !UPT ;  /* 0x0001000006067892 */ /* 0x000fe2000f8efc3f */
[----:B------:R-:W-:Y:S01]  /*1d40*/  CS2R R96, SRZ ;  /* 0x0000000000607805 */ /* 0x000fe2000001ff00 */
[----:B------:R-:W-:Y:S01]  /*1d50*/  ULOP3.LUT UR7, UR7, 0x10000, URZ, 0xfc, !UPT ;  /* 0x0001000007077892 */ /* 0x000fe2000f8efc3f */
[----:B------:R-:W-:Y:S01]  /*1d60*/  CS2R R98, SRZ ;  /* 0x0000000000627805 */ /* 0x000fe2000001ff00 */
[----:B------:R-:W-:Y:S01]  /*1d70*/  ULEA UR6, UR5, UR6, 0x9 ;  /* 0x0000000605067291 */ /* 0x000fe2000f8e483f */
[----:B------:R-:W-:Y:S01]  /*1d80*/  CS2R R102, SRZ ;  /* 0x0000000000667805 */ /* 0x000fe2000001ff00 */
[----:B------:R-:W-:Y:S01]  /*1d90*/  ULEA UR7, UR5, UR7, 0xa ;  /* 0x0000000705077291 */ /* 0x000fe2000f8e503f */
[----:B------:R-:W-:Y:S01]  /*1da0*/  CS2R R100, SRZ ;  /* 0x0000000000647805 */ /* 0x000fe2000001ff00 */
[----:B------:R-:W-:Y:S01]  /*1db0*/  UMOV UR17, 0x40000040 ;  /* 0x4000004000117882 */ /* 0x000fe20000000000 */
[----:B------:R-:W-:Y:S01]  /*1dc0*/  UMOV UR19, 0x40000040 ;  /* 0x4000004000137882 */ /* 0x000fe20000000000 */
[----:B------:R-:W-:Y:S01]  /*1dd0*/  CS2R R104, SRZ ;  /* 0x0000000000687805 */ /* 0x000fe2000001ff00 */
[----:B------:R-:W-:Y:S01]  /*1de0*/  UMOV UR16, UR6 ;  /* 0x0000000600107c82 */ /* 0x000fe20008000000 */
[----:B------:R-:W-:Y:S01]  /*1df0*/  CS2R R106, SRZ ;  /* 0x00000000006a7805 */ /* 0x000fe2000001ff00 */
[----:B------:R-:W-:Y:S01]  /*1e00*/  UMOV UR18, UR7 ;  /* 0x0000000700127c82 */ /* 0x000fe20008000000 */
[----:B------:R-:W-:Y:S01]  /*1e10*/  CS2R R108, SRZ ;  /* 0x00000000006c7805 */ /* 0x000fe2000001ff00 */
[----:B------:R-:W-:Y:S01]  /*1e20*/  QGMMA.64x128x32.F32.E5M2.E5M2 R24, gdesc[UR16], RZ, !UPT ;  /* 0x01e00000101879f3 */ /* 0x000fe2000c7038ff */
[----:B------:R-:W-:Y:S01]  /*1e30*/  UIADD3 UR16, UR6, 0x2, URZ ;  /* 0x0000000206107890 */ /* 0x000fe2000fffe03f */
[----:B------:R-:W-:Y:S01]  /*1e40*/  CS2R R110, SRZ ;  /* 0x00000000006e7805 */ /* 0x000fe2000001ff00 */
[----:B------:R-:W-:Y:S01]  /*1e50*/  UIADD3 UR18, UR7, 0x2, URZ ;  /* 0x0000000207127890 */ /* 0x000fe2000fffe03f */
[----:B------:R-:W-:Y:S01]  /*1e60*/  CS2R R112, SRZ ;  /* 0x0000000000707805 */ /* 0x000fe2000001ff00 */
[----:B------:R-:W-:Y:S01]  /*1e70*/  UMOV UR17, 0x40000040 ;  /* 0x4000004000117882 */ /* 0x000fe20000000000 */
[----:B------:R-:W-:Y:S01]  /*1e80*/  UMOV UR19, 0x40000040 ;  /* 0x4000004000137882 */ /* 0x000fe20000000000 */
        /* <DEDUP_REMOVED lines=17> */
[----:B------:R-:W-:Y:S02]  /*1fa0*/  IMAD.MOV.U32 R149, RZ, RZ, RZ ;  /* 0x000000ffff957224 */ /* 0x000fe400078e00ff */
[----:B------:R-:W-:Y:S01]  /*1fb0*/  IMAD.MOV.U32 R151, RZ, RZ, RZ ;  /* 0x000000ffff977224 */ /* 0x000fe200078e00ff */
[----:B------:R-:W-:Y:S01]  /*1fc0*/  QGMMA.64x128x32.F32.E5M2.E5M2 R24, gdesc[UR16], R24 ;  /* 0x01e00000101879f3 */ /* 0x000fe20008703818 */
[----:B------:R-:W-:-:S02]  /*1fd0*/  UIADD3 UR16, UR6, 0x4, URZ ;  /* 0x0000000406107890 */ /* 0x000fc4000fffe03f */
[----:B------:R-:W-:Y:S01]  /*1fe0*/  UIADD3 UR18, UR7, 0x4, URZ ;  /* 0x0000000407127890 */ /* 0x000fe2000fffe03f */
[----:B------:R-:W-:Y:S01]  /*1ff0*/  UMOV UR17, 0x40000040 ;  /* 0x4000004000117882 */ /* 0x000fe20000000000 */
[----:B------:R-:W-:-:S07]  /*2000*/  UMOV UR19, 0x40000040 ;  /* 0x4000004000137882 */ /* 0x000fce0000000000 */
[----:B------:R-:W-:Y:S01]  /*2010*/  QGMMA.64x128x32.F32.E5M2.E5M2 R24, gdesc[UR16], R24 ;  /* 0x01e00000101879f3 */ /* 0x000fe20008703818 */
[----:B------:R-:W-:Y:S02]  /*2020*/  UIADD3 UR18, UR7, 0x6, URZ ;  /* 0x0000000607127890 */ /* 0x000fe4000fffe03f */
[----:B------:R-:W-:Y:S01]  /*2030*/  UIADD3 UR16, UR6, 0x6, URZ ;  /* 0x0000000606107890 */ /* 0x000fe2000fffe03f */
[----:B------:R-:W-:Y:S01]  /*2040*/  ULDC UR7, c[0x0][0x50c] ;  /* 0x0001430000077ab9 */ /* 0x000fe20000000800 */
[----:B------:R-:W-:Y:S01]  /*2050*/  UMOV UR17, 0x40000040 ;  /* 0x4000004000117882 */ /* 0x000fe20000000000 */
[----:B------:R-:W-:Y:S01]  /*2060*/  UISETP.NE.AND UP0, UPT, UR7, 0x4, UPT ;  /* 0x000000040700788c */ /* 0x000fe2000bf05270 */
[----:B------:R-:W-:Y:S01]  /*2070*/  UMOV UR19, 0x40000040 ;  /* 0x4000004000137882 */ /* 0x000fe20000000000 */
[----:B------:R-:W-:Y:S02]  /*2080*/  UMOV UR6, 0x4 ;  /* 0x0000000400067882 */ /* 0x000fe40000000000 */
[----:B------:R-:W-:-:S06]  /*2090*/  USEL UR7, URZ, 0x1, UP0 ;  /* 0x000000013f077887 */ /* 0x000fcc0008000000 */
[----:B------:R-:W-:Y:S01]  /*20a0*/  ISETP.NE.AND P0, PT, RZ, UR7, PT ;  /* 0x00000007ff007c0c */ /* 0x000fe2000bf05270 */
[----:B------:R-:W-:-:S12]  /*20b0*/  QGMMA.64x128x32.F32.E5M2.E5M2 R24, gdesc[UR16], R24, gsb0 ;  /* 0x01e00000101879f3 */ /* 0x000fd80008003818 */
[----:B------:R-:W-:Y:S05]  /*20c0*/  @!P0 BRA `(.L_x_26) ;  /* 0x0000000400088947 */ /* 0x000fea0003800000 */
[----:B------:R-:W-:Y:S02]  /*20d0*/  WARPGROUP.DEPBAR.LE gsb0, 0x0 ;  /* 0x00008000000079c5 */ /* 0x000fe40000010000 */
[----:B------:R-:W-:-:S01]  /*20e0*/  FADD R151, RZ, R24 ;  /* 0x00000018ff977221 */ /* 0x000fc20000000000 */
[----:B------:R-:W-:Y:S01]  /*20f0*/  FADD R146, RZ, R25 ;  /* 0x00000019ff927221 */ /* 0x000fe20000000000 */
        /* <DEDUP_REMOVED lines=62> */
[----:B------:R-:W-:-:S06]  /*24e0*/  UMOV UR6, URZ ;  /* 0x0000003f00067c82 */ /* 0x000fcc0008000000 */
.L_x_26:
[----:B------:R-:W-:-:S04]  /*24f0*/  UIADD3 UR20, UR5, 0x1, URZ ;  /* 0x0000000105147890 */ /* 0x000fc8000fffe03f */
[----:B------:R-:W-:-:S04]  /*2500*/  UISETP.NE.AND UP0, UPT, UR20, 0x9, UPT ;  /* 0x000000091400788c */ /* 0x000fc8000bf05270 */
[----:B------:R-:W-:Y:S02]  /*2510*/  USEL UR8, URZ, 0x1, UP0 ;  /* 0x000000013f087887 */ /* 0x000fe40008000000 */
[----:B------:R-:W-:Y:S02]  /*2520*/  USEL UR20, UR20, URZ, UP0 ;  /* 0x0000003f14147287 */ /* 0x000fe40008000000 */
[----:B------:R-:W-:-:S06]  /*2530*/  ULOP3.LUT UR8, UR4, UR8, URZ, 0x3c, !UPT ;  /* 0x0000000804087292 */ /* 0x000fcc000f8e3c3f */
[----:B------:R-:W-:Y:S01]  /*2540*/  IMAD.U32 R152, RZ, RZ, UR8 ;  /* 0x00000008ff987e24 */ /* 0x000fe2000f8e00ff */
[----:B------:R-:W-:-:S06]  /*2550*/  UMOV UR8, 0x1 ;  /* 0x0000000100087882 */ /* 0x000fcc0000000000 */
.L_x_21:
[----:B------:R-:W-:-:S06]  /*2560*/  UISETP.GE.AND UP0, UPT, UR10, 0x1, UPT ;  /* 0x000000010a00788c */ /* 0x000fcc000bf06270 */
[----:B------:R-:W-:-:S13]  /*2570*/  PLOP3.LUT P0, PT, PT, PT, UP0, 0x80, 0x0 ;  /* 0x000000000000781c */ /* 0x000fda0003f0f008 */
[----:B------:R-:W-:Y:S05]  /*2580*/  @!P0 BRA `(.L_x_27) ;  /* 0x0000000800388947 */ /* 0x000fea0003800000 */
[----:B01----:R-:W-:Y:S01]  /*2590*/  IMAD.U32 R18, RZ, RZ, UR10 ;  /* 0x0000000aff127e24 */ /* 0x003fe2000f8e00ff */
[----:B------:R-:W-:Y:S01]  /*25a0*/  ULDC UR24, c[0x0][0x50c] ;  /* 0x0001430000187ab9 */ /* 0x000fe20000000800 */
[----:B------:R-:W-:-:S07]  /*25b0*/  IMAD.U32 R19, RZ, RZ, UR5 ;  /* 0x00000005ff137e24 */ /* 0x000fce000f8e00ff */
.L_x_35:
[----:B------:R-:W-:-:S13]  /*25c0*/  ISETP.NE.AND P1, PT, R148, 0x3, PT ;  /* 0x000000039400780c */ /* 0x000fda0003f25270 */
[----:B------:R-:W-:Y:S05]  /*25d0*/  @!P1 BRA `(.L_x_28) ;  /* 0x0000000000049947 */ /* 0x000fea0003800000 */
[----:B------:R-:W-:Y:S01]  /*25e0*/  BPT.TRAP 0x1 ;  /* 0x000000040000795c */ /* 0x000fe20000300000 */
.L_x_28:
[----:B------:R-:W-:Y:S01]  /*25f0*/  ULEA UR16, UR20, UR9, 0x3 ;  /* 0x0000000914107291 */ /* 0x000fe2000f8e183f */
[----:B------:R-:W-:-:S08]  /*2600*/  SHF.L.U32 R20, R152, 0x1f, RZ ;  /* 0x0000001f98147819 */ /* 0x000fd000000006ff */
[----:B------:R0:W1:Y:S01]  /*2610*/  SYNCS.PHASECHK.TRANS64.TRYWAIT P0, [UR16], R20 ;  /* 0x00000014ff0075a7 */ /* 0x0000620008000150 */
[----:B------:R-:W-:Y:S05]  /*2620*/  @!P1 BRA `(.L_x_29) ;  /* 0x0000000000049947 */ /* 0x000fea0003800000 */
[----:B------:R-:W-:Y:S01]  /*2630*/  BPT.TRAP 0x1 ;  /* 0x000000040000795c */ /* 0x000fe20000300000 */
.L_x_29:
[----:B-1----:R-:W-:Y:S05]  /*2640*/  @P0 BRA `(.L_x_30) ;  /* 0x0000000000080947 */ /* 0x002fea0003800000 */
[----:B------:R-:W1:Y:S02]  /*2650*/  SYNCS.PHASECHK.TRANS64.TRYWAIT P0, [UR16], R20 ;  /* 0x00000014ff0075a7 */ /* 0x000e640008000150 */
[----:B-1----:R-:W-:Y:S05]  /*2660*/  @!P0 BRA `(.L_x_31) ;  /* 0x0000007000648947 */ /* 0x002fea0003800000 */
.L_x_30:
[----:B------:R-:W-:Y:S01]  /*2670*/  UIADD3 UR16, UR9, 0x180, URZ ;  /* 0x0000018009107890 */ /* 0x000fe2000fffe03f */
[----:B------:R-:W-:Y:S01]  /*2680*/  WARPGROUP.ARRIVE ;  /* 0x00000000000079c5 */ /* 0x000fe20000000000 */
[----:B------:R-:W-:Y:S02]  /*2690*/  UIADD3 UR17, UR9, 0x12180, URZ ;  /* 0x0001218009117890 */ /* 0x000fe4000fffe03f */
[----:B------:R-:W-:Y:S02]  /*26a0*/  UISETP.NE.AND UP0, UPT, UR7, URZ, UPT ;  /* 0x0000003f0700728c */ /* 0x000fe4000bf05270 */
[----:B------:R-:W-:Y:S02]  /*26b0*/  USHF.R.U32.HI UR16, URZ, 0x4, UR16 ;  /* 0x000000043f107899 */ /* 0x000fe40008011610 */
[----:B------:R-:W-:Y:S02]  /*26c0*/  USHF.R.U32.HI UR17, URZ, 0x4, UR17 ;  /* 0x000000043f117899 */ /* 0x000fe40008011611 */
[----:B------:R-:W-:-:S02]  /*26d0*/  USEL UR8, UR8, URZ, !UP0 ;  /* 0x0000003f08087287 */ /* 0x000fc4000c000000 */
[----:B------:R-:W-:Y:S02]  /*26e0*/  ULOP3.LUT UR16, UR16, 0x3fff, URZ, 0xc0, !UPT ;  /* 0x00003fff10107892 */ /* 0x000fe4000f8ec03f */
[----:B------:R-:W-:Y:S02]  /*26f0*/  ULOP3.LUT UR17, UR17, 0x3fff, URZ, 0xc0, !UPT ;  /* 0x00003fff11117892 */ /* 0x000fe4000f8ec03f */
[----:B------:R-:W-:Y:S02]  /*2700*/  UISETP.NE.U32.AND UP0, UPT, UR8, URZ, UPT ;  /* 0x0000003f0800728c */ /* 0x000fe4000bf05070 */
[----:B------:R-:W-:Y:S02]  /*2710*/  ULOP3.LUT UR7, UR16, 0x10000, URZ, 0xfc, !UPT ;  /* 0x0001000010077892 */ /* 0x000fe4000f8efc3f */
[----:B------:R-:W-:Y:S02]  /*2720*/  ULOP3.LUT UR8, UR17, 0x10000, URZ, 0xfc, !UPT ;  /* 0x0001000011087892 */ /* 0x000fe4000f8efc3f */
[----:B------:R-:W-:-:S02]  /*2730*/  ULEA UR7, UR20, UR7, 0x9 ;  /* 0x0000000714077291 */ /* 0x000fc4000f8e483f */
[----:B------:R-:W-:Y:S01]  /*2740*/  ULEA UR8, UR20, UR8, 0xa ;  /* 0x0000000814087291 */ /* 0x000fe2000f8e503f */
[----:B------:R-:W-:Y:S01]  /*2750*/  UMOV UR17, 0x40000040 ;  /* 0x4000004000117882 */ /* 0x000fe20000000000 */
[----:B------:R-:W-:Y:S01]  /*2760*/  UMOV UR19, 0x40000040 ;  /* 0x4000004000137882 */ /* 0x000fe20000000000 */
[----:B------:R-:W-:Y:S02]  /*2770*/  UIADD3 UR6, UR6, 0x4, URZ ;  /* 0x0000000406067890 */ /* 0x000fe4000fffe03f */
[----:B------:R-:W-:Y:S02]  /*2780*/  UMOV UR16, UR7 ;  /* 0x0000000700107c82 */ /* 0x000fe40008000000 */
[----:B------:R-:W-:Y:S02]  /*2790*/  UMOV UR18, UR8 ;  /* 0x0000000800127c82 */ /* 0x000fe40008000000 */
[----:B------:R-:W-:Y:S01]  /*27a0*/  QGMMA.64x128x32.F32.E5M2.E5M2 R24, gdesc[UR16], R24, UP0 ;  /* 0x01e00000101879f3 */ /* 0x000fe2000bf03818 */
[----:B------:R-:W-:-:S02]  /*27b0*/  UIADD3 UR16, UR7, 0x2, URZ ;  /* 0x0000000207107890 */ /* 0x000fc4000fffe03f */
[----:B------:R-:W-:Y:S01]  /*27c0*/  UIADD3 UR18, UR8, 0x2, URZ ;  /* 0x0000000208127890 */ /* 0x000fe2000fffe03f */
[----:B------:R-:W-:Y:S01]  /*27d0*/  UMOV UR17, 0x40000040 ;  /* 0x4000004000117882 */ /* 0x000fe20000000000 */
[----:B------:R-:W-:Y:S01]  /*27e0*/  UMOV UR19, 0x40000040 ;  /* 0x4000004000137882 */ /* 0x000fe20000000000 */
[----:B------:R-:W-:-:S06]  /*27f0*/  UISETP.NE.AND UP0, UPT, UR6, UR24, UPT ;  /* 0x000000180600728c */ /* 0x000fcc000bf05270 */
[----:B------:R-:W-:Y:S01]  /*2800*/  QGMMA.64x128x32.F32.E5M2.E5M2 R24, gdesc[UR16], R24 ;  /* 0x01e00000101879f3 */ /* 0x000fe20008703818 */
[----:B------:R-:W-:Y:S02]  /*2810*/  UIADD3 UR16, UR7, 0x4, URZ ;  /* 0x0000000407107890 */ /* 0x000fe4000fffe03f */
[----:B------:R-:W-:Y:S01]  /*2820*/  UIADD3 UR18, UR8, 0x4, URZ ;  /* 0x0000000408127890 */ /* 0x000fe2000fffe03f */
[----:B------:R-:W-:Y:S01]  /*2830*/  UMOV UR17, 0x40000040 ;  /* 0x4000004000117882 */ /* 0x000fe20000000000 */
[----:B------:R-:W-:-:S07]  /*2840*/  UMOV UR19, 0x40000040 ;  /* 0x4000004000137882 */ /* 0x000fce0000000000 */
[----:B------:R-:W-:Y:S01]  /*2850*/  QGMMA.64x128x32.F32.E5M2.E5M2 R24, gdesc[UR16], R24 ;  /* 0x01e00000101879f3 */ /* 0x000fe20008703818 */
[----:B------:R-:W-:Y:S02]  /*2860*/  UIADD3 UR16, UR7, 0x6, URZ ;  /* 0x0000000607107890 */ /* 0x000fe4000fffe03f */
[----:B------:R-:W-:Y:S01]  /*2870*/  UIADD3 UR18, UR8, 0x6, URZ ;  /* 0x0000000608127890 */ /* 0x000fe2000fffe03f */
[----:B------:R-:W-:Y:S01]  /*2880*/  UMOV UR17, 0x40000040 ;  /* 0x4000004000117882 */ /* 0x000fe20000000000 */
[----:B------:R-:W-:Y:S01]  /*2890*/  UMOV UR19, 0x40000040 ;  /* 0x4000004000137882 */ /* 0x000fe20000000000 */
[----:B------:R-:W-:-:S06]  /*28a0*/  USEL UR7, URZ, 0x1, UP0 ;  /* 0x000000013f077887 */ /* 0x000fcc0008000000 */
[----:B------:R-:W-:Y:S01]  /*28b0*/  ISETP.NE.AND P0, PT, RZ, UR7, PT ;  /* 0x00000007ff007c0c */ /* 0x000fe2000bf05270 */
[----:B------:R-:W-:Y:S03]  /*28c0*/  QGMMA.64x128x32.F32.E5M2.E5M2 R24, gdesc[UR16], R24, gsb0 ;  /* 0x01e00000101879f3 */ /* 0x000fe60008003818 */
[----:B------:R-:W-:-:S09]  /*28d0*/  WARPGROUP.DEPBAR.LE gsb0, 0x1 ;  /* 0x00008000000079c5 */ /* 0x000fd20000010100 */
[----:B------:R-:W-:Y:S05]  /*28e0*/  @!P0 BRA `(.L_x_32) ;  /* 0x0000000400088947 */ /* 0x000fea0003800000 */
[----:B------:R-:W-:Y:S02]  /*28f0*/  WARPGROUP.DEPBAR.LE gsb0, 0x0 ;  /* 0x00008000000079c5 */ /* 0x000fe40000010000 */
[----:B------:R-:W-:-:S01]  /*2900*/  FADD R151, R24, R151 ;  /* 0x0000009718977221 */ /* 0x000fc20000000000 */
[----:B------:R-:W-:Y:S01]  /*2910*/  FADD R146, R25, R146 ;  /* 0x0000009219927221 */ /* 0x000fe20000000000 */
        /* <DEDUP_REMOVED lines=62> */
[----:B------:R-:W-:-:S06]  /*2d00*/  UMOV UR6, URZ ;  /* 0x0000003f00067c82 */ /* 0x000fcc0008000000 */
.L_x_32:
[----:B------:R-:W-:Y:S05]  /*2d10*/  @!P1 BRA `(.L_x_33) ;  /* 0x0000000000049947 */ /* 0x000fea0003800000 */
[----:B------:R-:W-:Y:S01]  /*2d20*/  BPT.TRAP 0x1 ;  /* 0x000000040000795c */ /* 0x000fe20000300000 */
.L_x_33:
[----:B------:R-:W-:-:S13]  /*2d30*/  ISETP.NE.AND P0, PT, R13, RZ, PT ;  /* 0x000000ff0d00720c */ /* 0x000fda0003f05270 */
[----:B01----:R-:W-:-:S05]  /*2d40*/  @P0 LEA R20, R19, UR9, 0x3 ;  /* 0x0000000913140c11 */ /* 0x003fca000f8e18ff */
[----:B------:R-:W-:-:S05]  /*2d50*/  @P0 VIADD R21, R20, 0x48 ;  /* 0x0000004814150836 */ /* 0x000fca0000000000 */
[----:B------:R-:W-:-:S04]  /*2d60*/  @P0 PRMT R21, R12, 0x654, R21 ;  /* 0x000006540c150816 */ /* 0x000fc80000000015 */
[----:B------:R0:W-:Y:S01]  /*2d70*/  @P0 SYNCS.ARRIVE.TRANS64.RED.A1T0 RZ, [R21+URZ], RZ ;  /* 0x000000ff15ff09a7 */ /* 0x0001e2000810043f */
[----:B------:R-:W-:-:S13]  /*2d80*/  ISETP.GT.U32.AND P0, PT, R7, 0x1, PT ;  /* 0x000000010700780c */ /* 0x000fda0003f04070 */
[----:B0-----:R-:W-:Y:S05]  /*2d90*/  @P0 BRA `(.L_x_34) ;  /* 0x0000000000040947 */ /* 0x001fea0003800000 */
[----:B------:R-:W-:Y:S01]  /*2da0*/  BPT.TRAP 0x1 ;  /* 0x000000040000795c */ /* 0x000fe20000300000 */
.L_x_34:
[----:B------:R-:W-:Y:S01]  /*2db0*/  UIADD3 UR20, UR20, 0x1, URZ ;  /* 0x0000000114147890 */ /* 0x000fe2000fffe03f */
[C---:B------:R-:W-:Y:S01]  /*2dc0*/  ISETP.GT.AND P1, PT, R18.reuse, 0x1, PT ;  /* 0x000000011200780c */ /* 0x040fe20003f24270 */
[----:B------:R-:W-:Y:S02]  /*2dd0*/  VIADD R19, R19, 0x1 ;  /* 0x0000000113137836 */ /* 0x000fe40000000000 */
[----:B------:R-:W-:Y:S01]  /*2de0*/  UISETP.NE.AND UP0, UPT, UR20, 0x9, UPT ;  /* 0x000000091400788c */ /* 0x000fe2000bf05270 */
[----:B------:R-:W-:Y:S02]  /*2df0*/  VIADD R18, R18, 0xffffffff ;  /* 0xffffffff12127836 */ /* 0x000fe40000000000 */
[C---:B------:R-:W-:Y:S01]  /*2e00*/  ISETP.NE.AND P0, PT, R19.reuse, 0x9, PT ;  /* 0x000000091300780c */ /* 0x040fe20003f05270 */
[----:B------:R-:W-:Y:S02]  /*2e10*/  USEL UR8, URZ, 0x1, UP0 ;  /* 0x000000013f087887 */ /* 0x000fe40008000000 */
[----:B------:R-:W-:Y:S01]  /*2e20*/  USEL UR20, UR20, URZ, UP0 ;  /* 0x0000003f14147287 */ /* 0x000fe20008000000 */
[----:B------:R-:W-:-:S03]  /*2e30*/  SEL R19, R19, RZ, P0 ;  /* 0x000000ff13137207 */ /* 0x000fc60000000000 */
[----:B------:R-:W-:Y:S01]  /*2e40*/  LOP3.LUT R152, R152, UR8, RZ, 0x3c, !PT ;  /* 0x0000000898987c12 */ /* 0x000fe2000f8e3cff */
[----:B------:R-:W-:Y:S01]  /*2e50*/  UMOV UR8, 0x1 ;  /* 0x0000000100087882 */ /* 0x000fe20000000000 */
[----:B------:R-:W-:Y:S06]  /*2e60*/  @P1 BRA `(.L_x_35) ;  /* 0xfffffff400d41947 */ /* 0x000fec000383ffff */
.L_x_27:
[----:B------:R-:W-:Y:S01]  /*2e70*/  UISETP.NE.AND UP0, UPT, UR6, URZ, UPT ;  /* 0x0000003f0600728c */ /* 0x000fe2000bf05270 */
[----:B01----:R-:W0:Y:S01]  /*2e80*/  LDC R18, c[0x0][0x28c] ;  /* 0x0000a300ff127b82 */ /* 0x003e220000000800 */
[----:B------:R-:W-:Y:S02]  /*2e90*/  IMAD.U32 R19, RZ, RZ, UR23 ;  /* 0x00000017ff137e24 */ /* 0x000fe4000f8e00ff */
[----:B------:R-:W-:-:S06]  /*2ea0*/  USEL UR6, URZ, 0x1, !UP0 ;  /* 0x000000013f067887 */ /* 0x000fcc000c000000 */
[----:B------:R-:W-:-:S13]  /*2eb0*/  ISETP.NE.AND P0, PT, RZ, UR6, PT ;  /* 0x00000006ff007c0c */ /* 0x000fda000bf05270 */
[----:B------:R-:W-:Y:S05]  /*2ec0*/  @!P0 BRA `(.L_x_36) ;  /* 0x0000000400048947 */ /* 0x000fea0003800000 */
[----:B------:R-:W-:Y:S02]  /*2ed0*/  WARPGROUP.DEPBAR.LE gsb0, 0x0 ;  /* 0x00008000000079c5 */ /* 0x000fe40000010000 */
[----:B------:R-:W-:Y:S01]  /*2ee0*/  FADD R151, R24, R151 ;  /* 0x0000009718977221 */ /* 0x000fe20000000000 */
        /* <DEDUP_REMOVED lines=62> */
[----:B------:R-:W-:-:S07]  /*32d0*/  FADD R88, R88, R87 ;  /* 0x0000005758587221 */ /* 0x000fce0000000000 */
.L_x_36:
[----:B0-----:R-:W-:Y:S01]  /*32e0*/  ISETP.GE.AND P0, PT, R18, 0x1, PT ;  /* 0x000000011200780c */ /* 0x001fe20003f06270 */
[----:B------:R0:W-:Y:S01]  /*32f0*/  SYNCS.ARRIVE.TRANS64.A1T0 RZ, [R19+UR22], RZ ;  /* 0x000000ff13ff79a7 */ /* 0x0001e20008100016 */
[----:B------:R-:W-:-:S11]  /*3300*/  WARPGROUP.DEPBAR.LE gsb0, 0x0 ;  /* 0x00008000000079c5 */ /* 0x000fd60000010000 */
[----:B------:R-:W-:Y:S05]  /*3310*/  @!P0 BRA `(.L_x_37) ;  /* 0x0000000000488947 */ /* 0x000fea0003800000 */
[----:B------:R-:W-:-:S13]  /*3320*/  ISETP.NE.AND P0, PT, R148, 0x3, PT ;  /* 0x000000039400780c */ /* 0x000fda0003f05270 */
[----:B------:R-:W-:Y:S05]  /*3330*/  @!P0 BRA `(.L_x_38) ;  /* 0x0000000000048947 */ /* 0x000fea0003800000 */
[----:B------:R-:W-:Y:S01]  /*3340*/  BPT.TRAP 0x1 ;  /* 0x000000040000795c */ /* 0x000fe20000300000 */
.L_x_38:
[----:B------:R-:W-:-:S13]  /*3350*/  ISETP.NE.AND P0, PT, R13, RZ, PT ;  /* 0x000000ff0d00720c */ /* 0x000fda0003f05270 */
[----:B------:R-:W-:-:S05]  /*3360*/  VOTEU.ANY UP0, P0 ;  /* 0x00000000003f7886 */ /* 0x000fca0000000100 */
[----:B------:R-:W-:-:S06]  /*3370*/  @UP0 UIADD3 UR6, UR10, UR5, URZ ;  /* 0x000000050a060290 */ /* 0x000fcc000fffe03f */
[----:B------:R-:W-:Y:S02]  /*3380*/  IMAD.U32 R18, RZ, RZ, UR6 ;  /* 0x00000006ff127e24 */ /* 0x000fe4000f8e00ff */
[----:B------:R-:W-:Y:S02]  /*3390*/  IMAD.U32 R21, RZ, RZ, UR6 ;  /* 0x00000006ff157e24 */ /* 0x000fe4000f8e00ff */
[----:B0-----:R-:W-:-:S05]  /*33a0*/  @P0 IMAD.WIDE.U32 R18, R18, 0x38e38e39, RZ ;  /* 0x38e38e3912120825 */ /* 0x001fca00078e00ff */
[----:B------:R-:W-:-:S05]  /*33b0*/  @P0 SHF.R.U32.HI R18, RZ, 0x1, R19 ;  /* 0x00000001ff120819 */ /* 0x000fca0000011613 */
[----:B------:R-:W-:-:S05]  /*33c0*/  @P0 IMAD R18, R18, -0x9, R21 ;  /* 0xfffffff712120824 */ /* 0x000fca00078e0215 */
[----:B------:R-:W-:-:S05]  /*33d0*/  @P0 LEA R18, R18, UR9, 0x3 ;  /* 0x0000000912120c11 */ /* 0x000fca000f8e18ff */
[----:B------:R-:W-:-:S05]  /*33e0*/  @P0 VIADD R19, R18, 0x48 ;  /* 0x0000004812130836 */ /* 0x000fca0000000000 */
[----:B------:R-:W-:-:S04]  /*33f0*/  @P0 PRMT R19, R12, 0x654, R19 ;  /* 0x000006540c130816 */ /* 0x000fc80000000013 */
[----:B------:R1:W-:Y:S01]  /*3400*/  @P0 SYNCS.ARRIVE.TRANS64.RED.A1T0 RZ, [R19+URZ], RZ ;  /* 0x000000ff13ff09a7 */ /* 0x0003e2000810043f */
[----:B------:R-:W-:-:S13]  /*3410*/  ISETP.GT.U32.AND P0, PT, R7, 0x1, PT ;  /* 0x000000010700780c */ /* 0x000fda0003f04070 */
[----:B-1----:R-:W-:Y:S05]  /*3420*/  @P0 BRA `(.L_x_37) ;  /* 0x0000000000040947 */ /* 0x002fea0003800000 */
[----:B------:R-:W-:Y:S01]  /*3430*/  BPT.TRAP 0x1 ;  /* 0x000000040000795c */ /* 0x000fe20000300000 */
.L_x_37:
[----:B------:R-:W-:Y:S01]  /*3440*/  SHF.L.U32 R18, R150, 0x1f, RZ ;  /* 0x0000001f96127819 */ /* 0x000fe200000006ff */
[----:B------:R-:W-:Y:S01]  /*3450*/  UIADD3 UR5, UR21, UR5, URZ ;  /* 0x0000000515057290 */ /* 0x000fe2000fffe03f */
[----:B------:R-:W1:Y:S01]  /*3460*/  LDC R29, c[0x0][0x288] ;  /* 0x0000a200ff1d7b82 */ /* 0x000e620000000800 */
[----:B------:R-:W-:Y:S01]  /*3470*/  UISETP.GE.U32.AND UP1, UPT, UR21, 0x9, UPT ;  /* 0x000000091500788c */ /* 0x000fe2000bf26070 */
[----:B------:R-:W-:Y:S01]  /*3480*/  IMAD.SHL.U32 R26, R16, 0x2, RZ ;  /* 0x00000002101a7824 */ /* 0x000fe200078e00ff */
[----:B------:R-:W-:Y:S02]  /*3490*/  UISETP.GT.U32.AND UP0, UPT, UR5, 0x8, UPT ;  /* 0x000000080500788c */ /* 0x000fe4000bf04070 */
[----:B------:R-:W-:Y:S02]  /*34a0*/  UIMAD.WIDE.U32 UR6, UR5, 0x38e38e39, URZ ;  /* 0x38e38e39050678a5 */ /* 0x000fe4000f8e003f */
[----:B------:R-:W-:Y:S01]  /*34b0*/  UISETP.LT.U32.AND UP0, UPT, UR21, 0x9, UP0 ;  /* 0x000000091500788c */ /* 0x000fe20008701070 */
[----:B------:R-:W4:Y:S01]  /*34c0*/  SYNCS.PHASECHK.TRANS64.TRYWAIT P0, [UR11+0x8], R18 ;  /* 0x00000812ff0075a7 */ /* 0x000f22000800014b */
[----:B------:R-:W-:Y:S01]  /*34d0*/  USHF.R.U32.HI UR6, URZ, 0x1, UR7 ;  /* 0x000000013f067899 */ /* 0x000fe20008011607 */
[----:B------:R-:W-:Y:S01]  /*34e0*/  SHF.R.S32.HI R27, RZ, 0x1f, R26 ;  /* 0x0000001fff1b7819 */ /* 0x000fe2000001141a */
[----:B------:R-:W-:-:S02]  /*34f0*/  USEL UR8, URZ, 0x1, !UP0 ;  /* 0x000000013f087887 */ /* 0x000fc4000c000000 */
[----:B------:R-:W-:Y:S02]  /*3500*/  UIMAD UR5, UR6, -0x9, UR5 ;  /* 0xfffffff7060578a4 */ /* 0x000fe4000f8e0205 */
[----:B------:R-:W-:-:S04]  /*3510*/  ULOP3.LUT UR4, UR4, UR8, URZ, 0x3c, !UPT ;  /* 0x0000000804047292 */ /* 0x000fc8000f8e3c3f */
[----:B------:R-:W-:Y:S01]  /*3520*/  @UP1 ULOP3.LUT UR4, UR4, 0x1, UR6, 0x78, !UPT ;  /* 0x0000000104041892 */ /* 0x000fe2000f8e7806 */
[----:B-1--4-:R-:W-:Y:S11]  /*3530*/  @!P0 BRA `(.L_x_39) ;  /* 0x0000006000c88947 */ /* 0x012ff60003800000 */
.L_x_202:
[----:B------:R-:W-:Y:S01]  /*3540*/  IMAD.SHL.U32 R28, R6, 0x40, RZ ;  /* 0x00000040061c7824 */ /* 0x000fe200078e00ff */
[----:B------:R-:W-:Y:S01]  /*3550*/  ULDC UR8, c[0x0][0x284] ;  /* 0x0000a10000087ab9 */ /* 0x000fe20000000800 */
[----:B------:R-:W-:Y:S01]  /*3560*/  IMAD.SHL.U32 R33, R5, 0x80, RZ ;  /* 0x0000008005217824 */ /* 0x000fe200078e00ff */
[----:B------:R-:W-:Y:S01]  /*3570*/  SHF.R.S32.HI R34, RZ, 0x1f, R4 ;  /* 0x0000001fff227819 */ /* 0x000fe20000011404 */
[----:B------:R-:W-:Y:S01]  /*3580*/  ULDC.64 UR6, c[0x0][0x5d0] ;  /* 0x0001740000067ab9 */ /* 0x000fe20000000a00 */
[----:B------:R-:W-:Y:S01]  /*3590*/  ISETP.GE.AND P0, PT, R28, UR8, PT ;  /* 0x000000081c007c0c */ /* 0x000fe2000bf06270 */
[----:B0-----:R-:W-:Y:S01]  /*35a0*/  IMAD.WIDE.U32 R18, R4, UR6, R26 ;  /* 0x0000000604127c25 */ /* 0x001fe2000f8e001a */
[----:B------:R-:W-:Y:S02]  /*35b0*/  SHF.R.S32.HI R32, RZ, 0x1f, R33 ;  /* 0x0000001fff207819 */ /* 0x000fe40000011421 */
[C---:B------:R-:W-:Y:S01]  /*35c0*/  ISETP.GE.OR P0, PT, R33.reuse, R29, P0 ;  /* 0x0000001d2100720c */ /* 0x040fe20000706670 */
[----:B------:R-:W-:Y:S01]  /*35d0*/  IMAD R5, R34, UR6, RZ ;  /* 0x0000000622057c24 */ /* 0x000fe2000f8e02ff */
[----:B------:R-:W-:-:S03]  /*35e0*/  IADD3 R18, P1, R33, R18, RZ ;  /* 0x0000001221127210 */ /* 0x000fc60007f3e0ff */
[----:B------:R-:W-:-:S05]  /*35f0*/  IMAD R5, R4, UR7, R5 ;  /* 0x0000000704057c24 */ /* 0x000fca000f8e0205 */
[----:B------:R-:W-:-:S03]  /*3600*/  IADD3.X R19, R32, R19, R5, P1, !PT ;  /* 0x0000001320137210 */ /* 0x000fc60000ffe405 */
[----:B------:R-:W-:Y:S05]  /*3610*/  @P0 BRA `(.L_x_40) ;  /* 0x0000004400b80947 */ /* 0x000fea0003800000 */
[----:B------:R-:W0:Y:S01]  /*3620*/  LDC.64 R30, c[0x0][0x5c8] ;  /* 0x00017200ff1e7b82 */ /* 0x000e220000000a00 */
[----:B------:R-:W-:Y:S01]  /*3630*/  IMAD.WIDE R24, R6, 0x40, R10 ;  /* 0x0000004006187825 */ /* 0x000fe200078e020a */
[----:B------:R-:W-:Y:S01]  /*3640*/  ULDC.64 UR6, c[0x0][0x5c0] ;  /* 0x0001700000067ab9 */ /* 0x000fe20000000a00 */
[----:B------:R-:W-:Y:S02]  /*3650*/  BSSY B0, `(.L_x_40) ;  /* 0x000046a000007945 */ /* 0x000fe40003800000 */
[----:B------:R-:W-:-:S04]  /*3660*/  IMAD R6, R16, -0x2, R29 ;  /* 0xfffffffe10067824 */ /* 0x000fc800078e021d */
[----:B------:R-:W-:Y:S02]  /*3670*/  IMAD.IADD R6, R6, 0x1, -R33 ;  /* 0x0000000106067824 */ /* 0x000fe400078e0a21 */
[-C--:B0-----:R-:W-:Y:S02]  /*3680*/  IMAD R5, R25, R30.reuse, RZ ;  /* 0x0000001e19057224 */ /* 0x081fe400078e02ff */
[----:B------:R-:W-:-:S04]  /*3690*/  IMAD.WIDE.U32 R18, R24, R30, R18 ;  /* 0x0000001e18127225 */ /* 0x000fc800078e0012 */
[----:B------:R-:W-:Y:S01]  /*36a0*/  IMAD R21, R24, R31, R5 ;  /* 0x0000001f18157224 */ /* 0x000fe200078e0205 */
[----:B------:R-:W-:Y:S02]  /*36b0*/  LEA R5, P0, R30, R18, 0x3 ;  /* 0x000000121e057211 */ /* 0x000fe400078018ff */
[----:B------:R-:W-:Y:S01]  /*36c0*/  IADD3 R20, P1, R18, UR6, RZ ;  /* 0x0000000612147c10 */ /* 0x000fe2000ff3e0ff */
[----:B------:R-:W-:Y:S01]  /*36d0*/  IMAD.IADD R21, R19, 0x1, R21 ;  /* 0x0000000113157824 */ /* 0x000fe200078e0215 */
[----:B------:R-:W-:-:S04]  /*36e0*/  IADD3 R18, P3, R5, UR6, RZ ;  /* 0x0000000605127c10 */ /* 0x000fc8000ff7e0ff */
[----:B------:R-:W-:Y:S01]  /*36f0*/  LEA.HI.X R5, R30, R21, R31, 0x3, P0 ;  /* 0x000000151e057211 */ /* 0x000fe200000f1c1f */
[----:B------:R-:W-:Y:S01]  /*3700*/  IMAD.IADD R30, R17, 0x1, -R28 ;  /* 0x00000001111e7824 */ /* 0x000fe200078e0a1c */
[----:B---3-5:R-:W-:Y:S02]  /*3710*/  FSETP.NEU.AND P0, PT, R15, RZ, PT ;  /* 0x000000ff0f00720b */ /* 0x028fe40003f0d000 */
[----:B------:R-:W-:Y:S02]  /*3720*/  IADD3.X R21, R21, UR7, RZ, P1, !PT ;  /* 0x0000000715157c10 */ /* 0x000fe40008ffe4ff */
[----:B------:R-:W-:-:S09]  /*3730*/  IADD3.X R19, R5, UR7, RZ, P3, !PT ;  /* 0x0000000705137c10 */ /* 0x000fd20009ffe4ff */
[----:B------:R-:W-:Y:S05]  /*3740*/  @!P0 BRA `(.L_x_41) ;  /* 0x0000003400608947 */ /* 0x000fea0003800000 */
[----:B------:R-:W-:Y:S01]  /*3750*/  ULDC.64 UR6, c[0x0][0x5b8] ;  /* 0x00016e0000067ab9 */ /* 0x000fe20000000a00 */
[----:B------:R-:W-:Y:S01]  /*3760*/  ULDC.64 UR16, c[0x0][0x5a8] ;  /* 0x00016a0000107ab9 */ /* 0x000fe20000000a00 */
[----:B------:R-:W-:Y:S01]  /*3770*/  IMAD.WIDE.U32 R26, R4, UR6, R26 ;  /* 0x00000006041a7c25 */ /* 0x000fe2000f8e001a */
[----:B------:R-:W-:Y:S01]  /*3780*/  BSSY B1, `(.L_x_42) ;  /* 0x0000010000017945 */ /* 0x000fe20003800000 */
[----:B------:R-:W-:Y:S02]  /*3790*/  PRMT R28, RZ, 0x7610, R28 ;  /* 0x00007610ff1c7816 */ /* 0x000fe4000000001c */
[----:B------:R-:W-:Y:S01]  /*37a0*/  IMAD R5, R34, UR6, RZ ;  /* 0x0000000622057c24 */ /* 0x000fe2000f8e02ff */
[----:B------:R-:W-:-:S03]  /*37b0*/  IADD3 R26, P0, R33, R26, RZ ;  /* 0x0000001a211a7210 */ /* 0x000fc60007f1e0ff */
[----:B------:R-:W-:Y:S01]  /*37c0*/  IMAD R5, R4, UR7, R5 ;  /* 0x0000000704057c24 */ /* 0x000fe2000f8e0205 */
[----:B------:R-:W-:Y:S02]  /*37d0*/  ULDC.64 UR6, c[0x0][0x5b0] ;  /* 0x00016c0000067ab9 */ /* 0x000fe40000000a00 */
[----:B------:R-:W-:Y:S02]  /*37e0*/  IMAD R29, R25, UR6, RZ ;  /* 0x00000006191d7c24 */ /* 0x000fe4000f8e02ff */
[----:B------:R-:W-:Y:S02]  /*37f0*/  IADD3.X R27, R32, R27, R5, P0, !PT ;  /* 0x0000001b201b7210 */ /* 0x000fe400007fe405 */
[----:B------:R-:W-:Y:S01]  /*3800*/  ISETP.GE.AND P0, PT, R30, 0x1, PT ;  /* 0x000000011e00780c */ /* 0x000fe20003f06270 */
[C---:B------:R-:W-:Y:S02]  /*3810*/  IMAD R29, R24.reuse, UR7, R29 ;  /* 0x00000007181d7c24 */ /* 0x040fe4000f8e021d */
[----:B------:R-:W-:Y:S01]  /*3820*/  IMAD.WIDE.U32 R4, R24, UR6, R26 ;  /* 0x0000000618047c25 */ /* 0x000fe2000f8e001a */
[----:B------:R-:W-:-:S02]  /*3830*/  ISETP.LT.OR P4, PT, R6, 0x1, !P0 ;  /* 0x000000010600780c */ /* 0x000fc40004781670 */
[----:B------:R-:W-:-:S04]  /*3840*/  IADD3 R4, P1, R4, UR16, RZ ;  /* 0x0000001004047c10 */ /* 0x000fc8000ff3e0ff */
[----:B------:R-:W-:-:S07]  /*3850*/  IADD3.X R5, R5, UR17, R29, P1, !PT ;  /* 0x0000001105057c10 */ /* 0x000fce0008ffe41d */
[----:B------:R-:W-:Y:S05]  /*3860*/  @P4 BRA `(.L_x_43) ;  /* 0x0000000000044947 */ /* 0x000fea0003800000 */
[----:B------:R0:W5:Y:S02]  /*3870*/  LDG.E.U8 R28, desc[UR14][R4.64] ;  /* 0x0000000e041c7981 */ /* 0x000164000c1e1100 */
.L_x_43:
[----:B------:R-:W-:Y:S05]  /*3880*/  BSYNC B1 ;  /* 0x0000000000017941 */ /* 0x000fea0003800000 */
.L_x_42:
[----:B-----5:R-:W-:Y:S01]  /*3890*/  LOP3.LUT R28, R28, 0xff, RZ, 0xc0, !PT ;  /* 0x000000ff1c1c7812 */ /* 0x020fe200078ec0ff */
[----:B------:R-:W-:Y:S01]  /*38a0*/  BSSY B1, `(.L_x_44) ;  /* 0x000000b000017945 */ /* 0x000fe20003800000 */
[----:B------:R-:W-:Y:S02]  /*38b0*/  ISETP.LT.OR P3, PT, R6, 0x2, !P0 ;  /* 0x000000020600780c */ /* 0x000fe40004761670 */
[----:B------:R-:W-:-:S05]  /*38c0*/  F2FP.F16.E5M2.UNPACK_B R28, R28 ;  /* 0x0000001cff1c723e */ /* 0x000fca00020004ff */
[----:B------:R-:W-:-:S05]  /*38d0*/  HADD2.F32 R28, -RZ, R28.H0_H0 ;  /* 0x2000001cff1c7230 */ /* 0x000fca0000004100 */
[----:B------:R-:W-:-:S04]  /*38e0*/  FMUL R28, R28, R15 ;  /* 0x0000000f1c1c7220 */ /* 0x000fc80000400000 */
[----:B--2---:R-:W-:-:S05]  /*38f0*/  FFMA R28, R151, R14, R28 ;  /* 0x0000000e971c7223 */ /* 0x004fca000000001c */
[----:B------:R-:W-:Y:S02]  /*3900*/  F2FP.SATFINITE.E5M2.F32.PACK_AB_MERGE_C R29, RZ, R28, RZ ;  /* 0x0000001cff1d723e */ /* 0x000fe400048060ff */
[----:B------:R-:W-:-:S03]  /*3910*/  PRMT R28, RZ, 0x7610, R28 ;  /* 0x00007610ff1c7816 */ /* 0x000fc6000000001c */
[----:B------:R1:W-:Y:S01]  /*3920*/  @!P4 STG.E.U8 desc[UR14][R20.64], R29 ;  /* 0x0000001d1400c986 */ /* 0x0003e2000c10110e */
[----:B------:R-:W-:Y:S05]  /*3930*/  @P3 BRA `(.L_x_45) ;  /* 0x0000000000043947 */ /* 0x000fea0003800000 */
[----:B------:R2:W5:Y:S02]  /*3940*/  LDG.E.U8 R28, desc[UR14][R4.64+0x1] ;  /* 0x0000010e041c7981 */ /* 0x000564000c1e1100 */
.L_x_45:
[----:B------:R-:W-:Y:S05]  /*3950*/  BSYNC B1 ;  /* 0x0000000000017941 */ /* 0x000fea0003800000 */
.L_x_44:
[----:B-----5:R-:W-:Y:S01]  /*3960*/  LOP3.LUT R28, R28, 0xff, RZ, 0xc0, !PT ;  /* 0x000000ff1c1c7812 */ /* 0x020fe200078ec0ff */
[----:B------:R-:W-:Y:S01]  /*3970*/  BSSY B1, `(.L_x_46) ;  /* 0x0000013000017945 */ /* 0x000fe20003800000 */
[----:B-1----:R-:W-:Y:S02]  /*3980*/  IADD3 R29, P1, R24, 0x8, RZ ;  /* 0x00000008181d7810 */ /* 0x002fe40007f3e0ff */
[----:B------:R-:W-:-:S03]  /*3990*/  F2FP.F16.E5M2.UNPACK_B R28, R28 ;  /* 0x0000001cff1c723e */ /* 0x000fc600020004ff */
[----:B------:R-:W-:Y:S01]  /*39a0*/  IMAD.X R24, RZ, RZ, R25, P1 ;  /* 0x000000ffff187224 */ /* 0x000fe200008e0619 */
[----:B------:R-:W-:Y:S01]  /*39b0*/  ISETP.GE.AND P1, PT, R30, 0x9, PT ;  /* 0x000000091e00780c */ /* 0x000fe20003f26270 */
[----:B------:R-:W-:Y:S02]  /*39c0*/  HADD2.F32 R28, -RZ, R28.H0_H0 ;  /* 0x2000001cff1c7230 */ /* 0x000fe40000004100 */
[----:B------:R-:W-:Y:S01]  /*39d0*/  IMAD R24, R24, UR6, RZ ;  /* 0x0000000618187c24 */ /* 0x000fe2000f8e02ff */
[----:B------:R-:W-:Y:S01]  /*39e0*/  ISETP.LT.OR P5, PT, R6, 0x1, !P1 ;  /* 0x000000010600780c */ /* 0x000fe20004fa1670 */
[----:B------:R-:W-:-:S04]  /*39f0*/  IMAD.WIDE.U32 R26, R29, UR6, R26 ;  /* 0x000000061d1a7c25 */ /* 0x000fc8000f8e001a */
[----:B------:R-:W-:Y:S01]  /*3a00*/  FMUL R25, R28, R15 ;  /* 0x0000000f1c197220 */ /* 0x000fe20000400000 */
[----:B------:R-:W-:-:S03]  /*3a10*/  IMAD R29, R29, UR7, R24 ;  /* 0x000000071d1d7c24 */ /* 0x000fc6000f8e0218 */
[----:B------:R-:W-:Y:S01]  /*3a20*/  FFMA R25, R146, R14, R25 ;  /* 0x0000000e92197223 */ /* 0x000fe20000000019 */
[----:B------:R-:W-:Y:S02]  /*3a30*/  IADD3 R24, P4, R26, UR16, RZ ;  /* 0x000000101a187c10 */ /* 0x000fe4000ff9e0ff */
[----:B------:R-:W-:Y:S02]  /*3a40*/  PRMT R26, RZ, 0x7610, R26 ;  /* 0x00007610ff1a7816 */ /* 0x000fe4000000001a */
[----:B------:R-:W-:Y:S02]  /*3a50*/  F2FP.SATFINITE.E5M2.F32.PACK_AB_MERGE_C R31, RZ, R25, RZ ;  /* 0x00000019ff1f723e */ /* 0x000fe400048060ff */
[----:B------:R-:W-:-:S03]  /*3a60*/  IADD3.X R25, R27, UR17, R29, P4, !PT ;  /* 0x000000111b197c10 */ /* 0x000fc6000a7fe41d */
[----:B------:R1:W-:Y:S01]  /*3a70*/  @!P3 STG.E.U8 desc[UR14][R20.64+0x1], R31 ;  /* 0x0000011f1400b986 */ /* 0x0003e2000c10110e */
[----:B------:R-:W-:Y:S05]  /*3a80*/  @P5 BRA `(.L_x_47) ;  /* 0x0000000000045947 */ /* 0x000fea0003800000 */
[----:B------:R3:W5:Y:S02]  /*3a90*/  LDG.E.U8 R26, desc[UR14][R24.64] ;  /* 0x0000000e181a7981 */ /* 0x000764000c1e1100 */
.L_x_47:
[----:B------:R-:W-:Y:S05]  /*3aa0*/  BSYNC B1 ;  /* 0x0000000000017941 */ /* 0x000fea0003800000 */
.L_x_46:
[----:B-----5:R-:W-:Y:S01]  /*3ab0*/  LOP3.LUT R26, R26, 0xff, RZ, 0xc0, !PT ;  /* 0x000000ff1a1a7812 */ /* 0x020fe200078ec0ff */
[----:B------:R-:W-:Y:S01]  /*3ac0*/  BSSY B1, `(.L_x_48) ;  /* 0x000000b000017945 */ /* 0x000fe20003800000 */
[----:B------:R-:W-:Y:S02]  /*3ad0*/  ISETP.LT.OR P3, PT, R6, 0x2, !P1 ;  /* 0x000000020600780c */ /* 0x000fe40004f61670 */
[----:B------:R-:W-:-:S05]  /*3ae0*/  F2FP.F16.E5M2.UNPACK_B R26, R26 ;  /* 0x0000001aff1a723e */ /* 0x000fca00020004ff */
[----:B------:R-:W-:-:S05]  /*3af0*/  HADD2.F32 R26, -RZ, R26.H0_H0 ;  /* 0x2000001aff1a7230 */ /* 0x000fca0000004100 */
[----:B------:R-:W-:-:S04]  /*3b00*/  FMUL R26, R26, R15 ;  /* 0x0000000f1a1a7220 */ /* 0x000fc80000400000 */
[----:B------:R-:W-:-:S05]  /*3b10*/  FFMA R26, R149, R14, R26 ;  /* 0x0000000e951a7223 */ /* 0x000fca000000001a */
[----:B------:R-:W-:Y:S02]  /*3b20*/  F2FP.SATFINITE.E5M2.F32.PACK_AB_MERGE_C R27, RZ, R26, RZ ;  /* 0x0000001aff1b723e */ /* 0x000fe400048060ff */
[----:B------:R-:W-:-:S03]  /*3b30*/  PRMT R26, RZ, 0x7610, R26 ;  /* 0x00007610ff1a7816 */ /* 0x000fc6000000001a */
[----:B------:R4:W-:Y:S01]  /*3b40*/  @!P5 STG.E.U8 desc[UR14][R18.64], R27 ;  /* 0x0000001b1200d986 */ /* 0x0009e2000c10110e */
[----:B------:R-:W-:Y:S05]  /*3b50*/  @P3 BRA `(.L_x_49) ;  /* 0x0000000000043947 */ /* 0x000fea0003800000 */
[----:B------:R0:W5:Y:S02]  /*3b60*/  LDG.E.U8 R26, desc[UR14][R24.64+0x1] ;  /* 0x0000010e181a7981 */ /* 0x000164000c1e1100 */
.L_x_49:
[----:B------:R-:W-:Y:S05]  /*3b70*/  BSYNC B1 ;  /* 0x0000000000017941 */ /* 0x000fea0003800000 */
.L_x_48:
[----:B-----5:R-:W-:Y:S01]  /*3b80*/  LOP3.LUT R26, R26, 0xff, RZ, 0xc0, !PT ;  /* 0x000000ff1a1a7812 */ /* 0x020fe200078ec0ff */
[----:B------:R-:W-:Y:S01]  /*3b90*/  BSSY B1, `(.L_x_50) ;  /* 0x000000b000017945 */ /* 0x000fe20003800000 */
[----:B------:R-:W-:Y:S02]  /*3ba0*/  ISETP.LT.OR P4, PT, R6, 0x9, !P0 ;  /* 0x000000090600780c */ /* 0x000fe40004781670 */
[----:B------:R-:W-:-:S05]  /*3bb0*/  F2FP.F16.E5M2.UNPACK_B R26, R26 ;  /* 0x0000001aff1a723e */ /* 0x000fca00020004ff */
[----:B------:R-:W-:-:S05]  /*3bc0*/  HADD2.F32 R26, -RZ, R26.H0_H0 ;  /* 0x2000001aff1a7230 */ /* 0x000fca0000004100 */
[----:B----4-:R-:W-:Y:S01]  /*3bd0*/  FMUL R27, R26, R15 ;  /* 0x0000000f1a1b7220 */ /* 0x010fe20000400000 */
[----:B------:R-:W-:-:S03]  /*3be0*/  PRMT R26, RZ, 0x7610, R26 ;  /* 0x00007610ff1a7816 */ /* 0x000fc6000000001a */
[----:B------:R-:W-:-:S05]  /*3bf0*/  FFMA R27, R144, R14, R27 ;  /* 0x0000000e901b7223 */ /* 0x000fca000000001b */
[----:B------:R-:W-:-:S05]  /*3c00*/  F2FP.SATFINITE.E5M2.F32.PACK_AB_MERGE_C R27, RZ, R27, RZ ;  /* 0x0000001bff1b723e */ /* 0x000fca00048060ff */
[----:B------:R4:W-:Y:S01]  /*3c10*/  @!P3 STG.E.U8 desc[UR14][R18.64+0x1], R27 ;  /* 0x0000011b1200b986 */ /* 0x0009e2000c10110e */
[----:B------:R-:W-:Y:S05]  /*3c20*/  @P4 BRA `(.L_x_51) ;  /* 0x0000000000044947 */ /* 0x000fea0003800000 */
[----:B------:R0:W5:Y:S02]  /*3c30*/  LDG.E.U8 R26, desc[UR14][R4.64+0x8] ;  /* 0x0000080e041a7981 */ /* 0x000164000c1e1100 */
.L_x_51:
[----:B------:R-:W-:Y:S05]  /*3c40*/  BSYNC B1 ;  /* 0x0000000000017941 */ /* 0x000fea0003800000 */
.L_x_50:
[----:B-----5:R-:W-:Y:S01]  /*3c50*/  LOP3.LUT R26, R26, 0xff, RZ, 0xc0, !PT ;  /* 0x000000ff1a1a7812 */ /* 0x020fe200078ec0ff */
[----:B------:R-:W-:Y:S01]  /*3c60*/  BSSY B1, `(.L_x_52) ;  /* 0x000000b000017945 */ /* 0x000fe20003800000 */
[----:B------:R-:W-:Y:S02]  /*3c70*/  ISETP.LT.OR P3, PT, R6, 0xa, !P0 ;  /* 0x0000000a0600780c */ /* 0x000fe40004761670 */
[----:B------:R-:W-:-:S05]  /*3c80*/  F2FP.F16.E5M2.UNPACK_B R26, R26 ;  /* 0x0000001aff1a723e */ /* 0x000fca00020004ff */
[----:B------:R-:W-:-:S05]  /*3c90*/  HADD2.F32 R26, -RZ, R26.H0_H0 ;  /* 0x2000001aff1a7230 */ /* 0x000fca0000004100 */
[----:B------:R-:W-:-:S04]  /*3ca0*/  FMUL R26, R26, R15 ;  /* 0x0000000f1a1a7220 */ /* 0x000fc80000400000 */
[----:B------:R-:W-:-:S05]  /*3cb0*/  FFMA R26, R147, R14, R26 ;  /* 0x0000000e931a7223 */ /* 0x000fca000000001a */
[----:B----4-:R-:W-:Y:S02]  /*3cc0*/  F2FP.SATFINITE.E5M2.F32.PACK_AB_MERGE_C R27, RZ, R26, RZ ;  /* 0x0000001aff1b723e */ /* 0x010fe400048060ff */
[----:B------:R-:W-:-:S03]  /*3cd0*/  PRMT R26, RZ, 0x7610, R26 ;  /* 0x00007610ff1a7816 */ /* 0x000fc6000000001a */
[----:B------:R4:W-:Y:S01]  /*3ce0*/  @!P4 STG.E.U8 desc[UR14][R20.64+0x8], R27 ;  /* 0x0000081b1400c986 */ /* 0x0009e2000c10110e */
[----:B------:R-:W-:Y:S05]  /*3cf0*/  @P3 BRA `(.L_x_53) ;  /* 0x0000000000043947 */ /* 0x000fea0003800000 */
[----:B------:R0:W5:Y:S02]  /*3d00*/  LDG.E.U8 R26, desc[UR14][R4.64+0x9] ;  /* 0x0000090e041a7981 */ /* 0x000164000c1e1100 */
.L_x_53:
[----:B------:R-:W-:Y:S05]  /*3d10*/  BSYNC B1 ;  /* 0x0000000000017941 */ /* 0x000fea0003800000 */
.L_x_52:
        /* <DEDUP_REMOVED lines=12> */
.L_x_55:
[----:B------:R-:W-:Y:S05]  /*3de0*/  BSYNC B1 ;  /* 0x0000000000017941 */ /* 0x000fea0003800000 */
.L_x_54:
        /* <DEDUP_REMOVED lines=12> */
.L_x_57:
[----:B------:R-:W-:Y:S05]  /*3eb0*/  BSYNC B1 ;  /* 0x0000000000017941 */ /* 0x000fea0003800000 */
.L_x_56:
        /* <DEDUP_REMOVED lines=12> */
.L_x_59:
[----:B------:R-:W-:Y:S05]  /*3f80*/  BSYNC B1 ;  /* 0x0000000000017941 */ /* 0x000fea0003800000 */
.L_x_58:
        /* <DEDUP_REMOVED lines=12> */
.L_x_61:
[----:B------:R-:W-:Y:S05]  /*4050*/  BSYNC B1 ;  /* 0x0000000000017941 */ /* 0x000fea0003800000 */
.L_x_60:
        /* <DEDUP_REMOVED lines=12> */
.L_x_63:
[----:B------:R-:W-:Y:S05]  /*4120*/  BSYNC B1 ;  /* 0x0000000000017941 */ /* 0x000fea0003800000 */
.L_x_62:
        /* <DEDUP_REMOVED lines=12> */
.L_x_65:
[----:B------:R-:W-:Y:S05]  /*41f0*/  BSYNC B1 ;  /* 0x0000000000017941 */ /* 0x000fea0003800000 */
.L_x_64:
        /* <DEDUP_REMOVED lines=12> */
.L_x_67:
[----:B------:R-:W-:Y:S05]  /*42c0*/  BSYNC B1 ;  /* 0x0000000000017941 */ /* 0x000fea0003800000 */
.L_x_66:
        /* <DEDUP_REMOVED lines=12> */
.L_x_69:
[----:B------:R-:W-:Y:S05]  /*4390*/  BSYNC B1 ;  /* 0x0000000000017941 */ /* 0x000fea0003800000 */
.L_x_68:
        /* <DEDUP_REMOVED lines=12> */
.L_x_71:
[----:B------:R-:W-:Y:S05]  /*4460*/  BSYNC B1 ;  /* 0x0000000000017941 */ /* 0x000fea0003800000 */
.L_x_70:
        /* <DEDUP_REMOVED lines=12> */
.L_x_73:
[----:B------:R-:W-:Y:S05]  /*4530*/  BSYNC B1 ;  /* 0x0000000000017941 */ /* 0x000fea0003800000 */
.L_x_72:
        /* <DEDUP_REMOVED lines=12> */
.L_x_75:
[----:B------:R-:W-:Y:S05]  /*4600*/  BSYNC B1 ;  /* 0x0000000000017941 */ /* 0x000fea0003800000 */
.L_x_74:
        /* <DEDUP_REMOVED lines=12> */
.L_x_77:
[----:B------:R-:W-:Y:S05]  /*46d0*/  BSYNC B1 ;  /* 0x0000000000017941 */ /* 0x000fea0003800000 */
.L_x_76:
        /* <DEDUP_REMOVED lines=12> */
.L_x_79:
[----:B------:R-:W-:Y:S05]  /*47a0*/  BSYNC B1 ;  /* 0x0000000000017941 */ /* 0x000fea0003800000 */
.L_x_78:
        /* <DEDUP_REMOVED lines=12> */
.L_x_81:
[----:B------:R-:W-:Y:S05]  /*4870*/  BSYNC B1 ;  /* 0x0000000000017941 */ /* 0x000fea0003800000 */
.L_x_80:
        /* <DEDUP_REMOVED lines=12> */
.L_x_83:
[----:B------:R-:W-:Y:S05]  /*4940*/  BSYNC B1 ;  /* 0x0000000000017941 */ /* 0x000fea0003800000 */
.L_x_82:
        /* <DEDUP_REMOVED lines=12> */
.L_x_85:
[----:B------:R-:W-:Y:S05]  /*4a10*/  BSYNC B1 ;  /* 0x0000000000017941 */ /* 0x000fea0003800000 */
.L_x_84:
        /* <DEDUP_REMOVED lines=12> */
.L_x_87:
[----:B------:R-:W-:Y:S05]  /*4ae0*/  BSYNC B1 ;  /* 0x0000000000017941 */ /* 0x000fea0003800000 */
.L_x_86:
        /* <DEDUP_REMOVED lines=12> */
.L_x_89:
[----:B------:R-:W-:Y:S05]  /*4bb0*/  BSYNC B1 ;  /* 0x0000000000017941 */ /* 0x000fea0003800000 */
.L_x_88:
        /* <DEDUP_REMOVED lines=12> */
.L_x_91:
[----:B------:R-:W-:Y:S05]  /*4c80*/  BSYNC B1 ;  /* 0x0000000000017941 */ /* 0x000fea0003800000 */
.L_x_90:
        /* <DEDUP_REMOVED lines=12> */
.L_x_93:
[----:B------:R-:W-:Y:S05]  /*4d50*/  BSYNC B1 ;  /* 0x0000000000017941 */ /* 0x000fea0003800000 */
.L_x_92:
        /* <DEDUP_REMOVED lines=12> */
.L_x_95:
[----:B------:R-:W-:Y:S05]  /*4e20*/  BSYNC B1 ;  /* 0x0000000000017941 */ /* 0x000fea0003800000 */
.L_x_94:
        /* <DEDUP_REMOVED lines=12> */
.L_x_97:
[----:B------:R-:W-:Y:S05]  /*4ef0*/  BSYNC B1 ;  /* 0x0000000000017941 */ /* 0x000fea0003800000 */
.L_x_96:
        /* <DEDUP_REMOVED lines=12> */
.L_x_99:
[----:B------:R-:W-:Y:S05]  /*4fc0*/  BSYNC B1 ;  /* 0x0000000000017941 */ /* 0x000fea0003800000 */
.L_x_98:
        /* <DEDUP_REMOVED lines=12> */
.L_x_101:
[----:B------:R-:W-:Y:S05]  /*5090*/  BSYNC B1 ;  /* 0x0000000000017941 */ /* 0x000fea0003800000 */
.L_x_100:
        /* <DEDUP_REMOVED lines=12> */
.L_x_103:
[----:B------:R-:W-:Y:S05]  /*5160*/  BSYNC B1 ;  /* 0x0000000000017941 */ /* 0x000fea0003800000 */
.L_x_102:
        /* <DEDUP_REMOVED lines=12> */
.L_x_105:
[----:B------:R-:W-:Y:S05]  /*5230*/  BSYNC B1 ;  /* 0x0000000000017941 */ /* 0x000fea0003800000 */
.L_x_104:
        /* <DEDUP_REMOVED lines=12> */
.L_x_107:
[----:B------:R-:W-:Y:S05]  /*5300*/  BSYNC B1 ;  /* 0x0000000000017941 */ /* 0x000fea0003800000 */
.L_x_106:
        /* <DEDUP_REMOVED lines=12> */
.L_x_109:
[----:B------:R-:W-:Y:S05]  /*53d0*/  BSYNC B1 ;  /* 0x0000000000017941 */ /* 0x000fea0003800000 */
.L_x_108:
        /* <DEDUP_REMOVED lines=12> */
.L_x_111:
[----:B------:R-:W-:Y:S05]  /*54a0*/  BSYNC B1 ;  /* 0x0000000000017941 */ /* 0x000fea0003800000 */
.L_x_110:
        /* <DEDUP_REMOVED lines=12> */
.L_x_113:
[----:B------:R-:W-:Y:S05]  /*5570*/  BSYNC B1 ;  /* 0x0000000000017941 */ /* 0x000fea0003800000 */
.L_x_112:
        /* <DEDUP_REMOVED lines=12> */
.L_x_115:
[----:B------:R-:W-:Y:S05]  /*5640*/  BSYNC B1 ;  /* 0x0000000000017941 */ /* 0x000fea0003800000 */
.L_x_114:
        /* <DEDUP_REMOVED lines=12> */
.L_x_117:
[----:B------:R-:W-:Y:S05]  /*5710*/  BSYNC B1 ;  /* 0x0000000000017941 */ /* 0x000fea0003800000 */
.L_x_116:
        /* <DEDUP_REMOVED lines=12> */
.L_x_119:
[----:B------:R-:W-:Y:S05]  /*57e0*/  BSYNC B1 ;  /* 0x0000000000017941 */ /* 0x000fea0003800000 */
.L_x_118:
        /* <DEDUP_REMOVED lines=12> */
.L_x_121:
[----:B------:R-:W-:Y:S05]  /*58b0*/  BSYNC B1 ;  /* 0x0000000000017941 */ /* 0x000fea0003800000 */
.L_x_120:
        /* <DEDUP_REMOVED lines=12> */
.L_x_123:
[----:B------:R-:W-:Y:S05]  /*5980*/  BSYNC B1 ;  /* 0x0000000000017941 */ /* 0x000fea0003800000 */
.L_x_122:
        /* <DEDUP_REMOVED lines=12> */
.L_x_125:
[----:B------:R-:W-:Y:S05]  /*5a50*/  BSYNC B1 ;  /* 0x0000000000017941 */ /* 0x000fea0003800000 */
.L_x_124:
        /* <DEDUP_REMOVED lines=12> */
.L_x_127:
[----:B------:R-:W-:Y:S05]  /*5b20*/  BSYNC B1 ;  /* 0x0000000000017941 */ /* 0x000fea0003800000 */
.L_x_126:
        /* <DEDUP_REMOVED lines=12> */
.L_x_129:
[----:B------:R-:W-:Y:S05]  /*5bf0*/  BSYNC B1 ;  /* 0x0000000000017941 */ /* 0x000fea0003800000 */
.L_x_128:
        /* <DEDUP_REMOVED lines=12> */
.L_x_131:
[----:B------:R-:W-:Y:S05]  /*5cc0*/  BSYNC B1 ;  /* 0x0000000000017941 */ /* 0x000fea0003800000 */
.L_x_130:
        /* <DEDUP_REMOVED lines=12> */
.L_x_133:
[----:B------:R-:W-:Y:S05]  /*5d90*/  BSYNC B1 ;  /* 0x0000000000017941 */ /* 0x000fea0003800000 */
.L_x_132:
        /* <DEDUP_REMOVED lines=12> */
.L_x_135:
[----:B------:R-:W-:Y:S05]  /*5e60*/  BSYNC B1 ;  /* 0x0000000000017941 */ /* 0x000fea0003800000 */
.L_x_134:
        /* <DEDUP_REMOVED lines=12> */
.L_x_137:
[----:B------:R-:W-:Y:S05]  /*5f30*/  BSYNC B1 ;  /* 0x0000000000017941 */ /* 0x000fea0003800000 */
.L_x_136:
        /* <DEDUP_REMOVED lines=12> */
.L_x_139:
[----:B------:R-:W-:Y:S05]  /*6000*/  BSYNC B1 ;  /* 0x0000000000017941 */ /* 0x000fea0003800000 */
.L_x_138:
        /* <DEDUP_REMOVED lines=12> */
.L_x_141:
[----:B------:R-:W-:Y:S05]  /*60d0*/  BSYNC B1 ;  /* 0x0000000000017941 */ /* 0x000fea0003800000 */
.L_x_140:
        /* <DEDUP_REMOVED lines=12> */
.L_x_143:
[----:B------:R-:W-:Y:S05]  /*61a0*/  BSYNC B1 ;  /* 0x0000000000017941 */ /* 0x000fea0003800000 */
.L_x_142:
        /* <DEDUP_REMOVED lines=12> */
.L_x_145:
[----:B------:R-:W-:Y:S05]  /*6270*/  BSYNC B1 ;  /* 0x0000000000017941 */ /* 0x000fea0003800000 */
.L_x_144:
        /* <DEDUP_REMOVED lines=12> */
.L_x_147:
[----:B------:R-:W-:Y:S05]  /*6340*/  BSYNC B1 ;  /* 0x0000000000017941 */ /* 0x000fea0003800000 */
.L_x_146:
        /* <DEDUP_REMOVED lines=12> */
.L_x_149:
[----:B------:R-:W-:Y:S05]  /*6410*/  BSYNC B1 ;  /* 0x0000000000017941 */ /* 0x000fea0003800000 */
.L_x_148:
        /* <DEDUP_REMOVED lines=12> */
.L_x_151:
[----:B------:R-:W-:Y:S05]  /*64e0*/  BSYNC B1 ;  /* 0x0000000000017941 */ /* 0x000fea0003800000 */
.L_x_150:
        /* <DEDUP_REMOVED lines=12> */
.L_x_153:
[----:B------:R-:W-:Y:S05]  /*65b0*/  BSYNC B1 ;  /* 0x0000000000017941 */ /* 0x000fea0003800000 */
.L_x_152:
        /* <DEDUP_REMOVED lines=12> */
.L_x_155:
[----:B------:R-:W-:Y:S05]  /*6680*/  BSYNC B1 ;  /* 0x0000000000017941 */ /* 0x000fea0003800000 */
.L_x_154:
        /* <DEDUP_REMOVED lines=12> */
.L_x_157:
[----:B------:R-:W-:Y:S05]  /*6750*/  BSYNC B1 ;  /* 0x0000000000017941 */ /* 0x000fea0003800000 */
.L_x_156:
        /* <DEDUP_REMOVED lines=12> */
.L_x_159:
[----:B------:R-:W-:Y:S05]  /*6820*/  BSYNC B1 ;  /* 0x0000000000017941 */ /* 0x000fea0003800000 */
.L_x_158:
        /* <DEDUP_REMOVED lines=12> */
.L_x_161:
[----:B------:R-:W-:Y:S05]  /*68f0*/  BSYNC B1 ;  /* 0x0000000000017941 */ /* 0x000fea0003800000 */
.L_x_160:
        /* <DEDUP_REMOVED lines=12> */
.L_x_163:
[----:B------:R-:W-:Y:S05]  /*69c0*/  BSYNC B1 ;  /* 0x0000000000017941 */ /* 0x000fea0003800000 */
.L_x_162:
[----:B-----5:R-:W-:Y:S01]  /*69d0*/  LOP3.LUT R26, R26, 0xff, RZ, 0xc0, !PT ;  /* 0x000000ff1a1a7812 */ /* 0x020fe200078ec0ff */
[----:B------:R-:W-:Y:S01]  /*69e0*/  BSSY B1, `(.L_x_164) ;  /* 0x000000b000017945 */ /* 0x000fe20003800000 */
[----:B------:R-:W-:Y:S02]  /*69f0*/  ISETP.LT.OR P0, PT, R6, 0x7a, !P0 ;  /* 0x0000007a0600780c */ /* 0x000fe40004701670 */
[----:B------:R-:W-:-:S05]  /*6a00*/  F2FP.F16.E5M2.UNPACK_B R26, R26 ;  /* 0x0000001aff1a723e */ /* 0x000fca00020004ff */
[----:B------:R-:W-:-:S05]  /*6a10*/  HADD2.F32 R26, -RZ, R26.H0_H0 ;  /* 0x2000001aff1a7230 */ /* 0x000fca0000004100 */
[----:B------:R-:W-:-:S04]  /*6a20*/  FMUL R26, R26, R15 ;  /* 0x0000000f1a1a7220 */ /* 0x000fc80000400000 */
[----:B------:R-:W-:Y:S01]  /*6a30*/  FFMA R26, R23, R14, R26 ;  /* 0x0000000e171a7223 */ /* 0x000fe2000000001a */
[----:B------:R-:W-:-:S04]  /*6a40*/  PRMT R23, RZ, 0x7610, R23 ;  /* 0x00007610ff177816 */ /* 0x000fc80000000017 */
[----:B----4-:R-:W-:-:S05]  /*6a50*/  F2FP.SATFINITE.E5M2.F32.PACK_AB_MERGE_C R27, RZ, R26, RZ ;  /* 0x0000001aff1b723e */ /* 0x010fca00048060ff */
[----:B------:R4:W-:Y:S01]  /*6a60*/  @!P4 STG.E.U8 desc[UR14][R20.64+0x78], R27 ;  /* 0x0000781b1400c986 */ /* 0x0009e2000c10110e */
[----:B------:R-:W-:Y:S05]  /*6a70*/  @P0 BRA `(.L_x_165) ;  /* 0x0000000000040947 */ /* 0x000fea0003800000 */
[----:B------:R0:W5:Y:S02]  /*6a80*/  LDG.E.U8 R23, desc[UR14][R4.64+0x79] ;  /* 0x0000790e04177981 */ /* 0x000164000c1e1100 */
.L_x_165:
[----:B------:R-:W-:Y:S05]  /*6a90*/  BSYNC B1 ;  /* 0x0000000000017941 */ /* 0x000fea0003800000 */
.L_x_164:
[----:B-----5:R-:W-:Y:S01]  /*6aa0*/  LOP3.LUT R23, R23, 0xff, RZ, 0xc0, !PT ;  /* 0x000000ff17177812 */ /* 0x020fe200078ec0ff */
[----:B------:R-:W-:Y:S01]  /*6ab0*/  BSSY B1, `(.L_x_166) ;  /* 0x000000b000017945 */ /* 0x000fe20003800000 */
[----:B------:R-:W-:Y:S02]  /*6ac0*/  ISETP.LT.OR P3, PT, R6, 0x79, !P1 ;  /* 0x000000790600780c */ /* 0x000fe40004f61670 */
[----:B------:R-:W-:-:S05]  /*6ad0*/  F2FP.F16.E5M2.UNPACK_B R23, R23 ;  /* 0x00000017ff17723e */ /* 0x000fca00020004ff */
[----:B0-2---:R-:W-:-:S05]  /*6ae0*/  HADD2.F32 R4, -RZ, R23.H0_H0 ;  /* 0x20000017ff047230 */ /* 0x005fca0000004100 */
[----:B------:R-:W-:Y:S01]  /*6af0*/  FMUL R5, R4, R15 ;  /* 0x0000000f04057220 */ /* 0x000fe20000400000 */
[----:B------:R-:W-:-:S03]  /*6b00*/  PRMT R4, RZ, 0x7610, R4 ;  /* 0x00007610ff047816 */ /* 0x000fc60000000004 */
[----:B------:R-:W-:-:S05]  /*6b10*/  FFMA R5, R22, R14, R5 ;  /* 0x0000000e16057223 */ /* 0x000fca0000000005 */
[----:B------:R-:W-:-:S05]  /*6b20*/  F2FP.SATFINITE.E5M2.F32.PACK_AB_MERGE_C R5, RZ, R5, RZ ;  /* 0x00000005ff05723e */ /* 0x000fca00048060ff */
[----:B------:R0:W-:Y:S01]  /*6b30*/  @!P0 STG.E.U8 desc[UR14][R20.64+0x79], R5 ;  /* 0x0000790514008986 */ /* 0x0001e2000c10110e */
[----:B------:R-:W-:Y:S05]  /*6b40*/  @P3 BRA `(.L_x_167) ;  /* 0x0000000000043947 */ /* 0x000fea0003800000 */
[----:B------:R2:W5:Y:S02]  /*6b50*/  LDG.E.U8 R4, desc[UR14][R24.64+0x78] ;  /* 0x0000780e18047981 */ /* 0x000564000c1e1100 */
.L_x_167:
[----:B------:R-:W-:Y:S05]  /*6b60*/  BSYNC B1 ;  /* 0x0000000000017941 */ /* 0x000fea0003800000 */
.L_x_166:
[----:B-----5:R-:W-:Y:S01]  /*6b70*/  LOP3.LUT R4, R4, 0xff, RZ, 0xc0, !PT ;  /* 0x000000ff04047812 */ /* 0x020fe200078ec0ff */
[----:B------:R-:W-:Y:S01]  /*6b80*/  BSSY B1, `(.L_x_168) ;  /* 0x000000b000017945 */ /* 0x000fe20003800000 */
[----:B------:R-:W-:Y:S02]  /*6b90*/  ISETP.LT.OR P1, PT, R6, 0x7a, !P1 ;  /* 0x0000007a0600780c */ /* 0x000fe40004f21670 */
[----:B------:R-:W-:-:S05]  /*6ba0*/  F2FP.F16.E5M2.UNPACK_B R4, R4 ;  /* 0x00000004ff04723e */ /* 0x000fca00020004ff */
[----:B------:R-:W-:-:S05]  /*6bb0*/  HADD2.F32 R4, -RZ, R4.H0_H0 ;  /* 0x20000004ff047230 */ /* 0x000fca0000004100 */
[----:B------:R-:W-:-:S04]  /*6bc0*/  FMUL R4, R4, R15 ;  /* 0x0000000f04047220 */ /* 0x000fc80000400000 */
[----:B------:R-:W-:-:S05]  /*6bd0*/  FFMA R4, R89, R14, R4 ;  /* 0x0000000e59047223 */ /* 0x000fca0000000004 */
[----:B0-----:R-:W-:Y:S02]  /*6be0*/  F2FP.SATFINITE.E5M2.F32.PACK_AB_MERGE_C R5, RZ, R4, RZ ;  /* 0x00000004ff05723e */ /* 0x001fe400048060ff */
[----:B------:R-:W-:-:S03]  /*6bf0*/  PRMT R4, RZ, 0x7610, R4 ;  /* 0x00007610ff047816 */ /* 0x000fc60000000004 */
[----:B------:R0:W-:Y:S01]  /*6c00*/  @!P3 STG.E.U8 desc[UR14][R18.64+0x78], R5 ;  /* 0x000078051200b986 */ /* 0x0001e2000c10110e */
[----:B------:R-:W-:Y:S05]  /*6c10*/  @P1 BRA `(.L_x_169) ;  /* 0x0000000000041947 */ /* 0x000fea0003800000 */
[----:B------:R0:W5:Y:S02]  /*6c20*/  LDG.E.U8 R4, desc[UR14][R24.64+0x79] ;  /* 0x0000790e18047981 */ /* 0x000164000c1e1100 */
.L_x_169:
[----:B------:R-:W-:Y:S05]  /*6c30*/  BSYNC B1 ;  /* 0x0000000000017941 */ /* 0x000fea0003800000 */
.L_x_168:
[----:B------:R-:W-:Y:S05]  /*6c40*/  @P1 BRA `(.L_x_170) ;  /* 0x0000001000281947 */ /* 0x000fea0003800000 */
[----:B-----5:R-:W-:-:S04]  /*6c50*/  LOP3.LUT R4, R4, 0xff, RZ, 0xc0, !PT ;  /* 0x000000ff04047812 */ /* 0x020fc800078ec0ff */
[----:B------:R-:W-:-:S05]  /*6c60*/  F2FP.F16.E5M2.UNPACK_B R4, R4 ;  /* 0x00000004ff04723e */ /* 0x000fca00020004ff */
[----:B------:R-:W-:-:S05]  /*6c70*/  HADD2.F32 R4, -RZ, R4.H0_H0 ;  /* 0x20000004ff047230 */ /* 0x000fca0000004100 */
[----:B0-----:R-:W-:-:S04]  /*6c80*/  FMUL R5, R4, R15 ;  /* 0x0000000f04057220 */ /* 0x001fc80000400000 */
[----:B------:R-:W-:-:S05]  /*6c90*/  FFMA R5, R88, R14, R5 ;  /* 0x0000000e58057223 */ /* 0x000fca0000000005 */
[----:B------:R-:W-:-:S05]  /*6ca0*/  F2FP.SATFINITE.E5M2.F32.PACK_AB_MERGE_C R5, RZ, R5, RZ ;  /* 0x00000005ff05723e */ /* 0x000fca00048060ff */
[----:B------:R0:W-:Y:S01]  /*6cb0*/  STG.E.U8 desc[UR14][R18.64+0x79], R5 ;  /* 0x0000790512007986 */ /* 0x0001e2000c10110e */
[----:B------:R-:W-:Y:S05]  /*6cc0*/  BRA `(.L_x_170) ;  /* 0x0000001000087947 */ /* 0x000fea0003800000 */
.L_x_41:
[----:B------:R-:W-:Y:S01]  /*6cd0*/  ISETP.GE.AND P1, PT, R30, 0x1, PT ;  /* 0x000000011e00780c */ /* 0x000fe20003f26270 */
[-C--:B--2---:R-:W-:Y:S01]  /*6ce0*/  FMUL R151, R151, R14.reuse ;  /* 0x0000000e97977220 */ /* 0x084fe20000400000 */
[-C--:B------:R-:W-:Y:S01]  /*6cf0*/  FMUL R146, R146, R14.reuse ;  /* 0x0000000e92927220 */ /* 0x080fe20000400000 */
[----:B------:R-:W-:Y:S01]  /*6d00*/  ISETP.GE.AND P0, PT, R30, 0x9, PT ;  /* 0x000000091e00780c */ /* 0x000fe20003f06270 */
[-C--:B------:R-:W-:Y:S01]  /*6d10*/  FMUL R149, R149, R14.reuse ;  /* 0x0000000e95957220 */ /* 0x080fe20000400000 */
[----:B------:R-:W-:Y:S01]  /*6d20*/  ISETP.LT.OR P4, PT, R6, 0x1, !P1 ;  /* 0x000000010600780c */ /* 0x000fe20004f81670 */
[-C--:B------:R-:W-:Y:S01]  /*6d30*/  FMUL R144, R144, R14.reuse ;  /* 0x0000000e90907220 */ /* 0x080fe20000400000 */
[----:B------:R-:W-:Y:S01]  /*6d40*/  ISETP.LT.OR P5, PT, R6, 0x2, !P1 ;  /* 0x000000020600780c */ /* 0x000fe20004fa1670 */
[-C--:B------:R-:W-:Y:S01]  /*6d50*/  FMUL R147, R147, R14.reuse ;  /* 0x0000000e93937220 */ /* 0x080fe20000400000 */
[----:B------:R-:W-:Y:S01]  /*6d60*/  F2FP.SATFINITE.E5M2.F32.PACK_AB_MERGE_C R151, RZ, R151, RZ ;  /* 0x00000097ff97723e */ /* 0x000fe200048060ff */
[----:B------:R-:W-:Y:S01]  /*6d70*/  FMUL R142, R142, R14 ;  /* 0x0000000e8e8e7220 */ /* 0x000fe20000400000 */
[----:B------:R-:W-:Y:S01]  /*6d80*/  F2FP.SATFINITE.E5M2.F32.PACK_AB_MERGE_C R5, RZ, R146, RZ ;  /* 0x00000092ff05723e */ /* 0x000fe200048060ff */
[-C--:B------:R-:W-:Y:S01]  /*6d90*/  FMUL R145, R145, R14.reuse ;  /* 0x0000000e91917220 */ /* 0x080fe20000400000 */
[----:B------:R-:W-:Y:S01]  /*6da0*/  ISETP.LT.OR P3, PT, R6, 0x1, !P0 ;  /* 0x000000010600780c */ /* 0x000fe20004761670 */
[-C--:B------:R-:W-:Y:S01]  /*6db0*/  FMUL R140, R140, R14.reuse ;  /* 0x0000000e8c8c7220 */ /* 0x080fe20000400000 */
[C---:B------:R-:W-:Y:S01]  /*6dc0*/  ISETP.LT.OR P6, PT, R6.reuse, 0xa, !P1 ;  /* 0x0000000a0600780c */ /* 0x040fe20004fc1670 */
[-C--:B------:R-:W-:Y:S01]  /*6dd0*/  FMUL R143, R143, R14.reuse ;  /* 0x0000000e8f8f7220 */ /* 0x080fe20000400000 */
[----:B------:R-:W-:Y:S01]  /*6de0*/  F2FP.SATFINITE.E5M2.F32.PACK_AB_MERGE_C R149, RZ, R149, RZ ;  /* 0x00000095ff95723e */ /* 0x000fe200048060ff */
[----:B------:R-:W-:Y:S01]  /*6df0*/  @!P4 STG.E.U8 desc[UR14][R20.64], R151 ;  /* 0x000000971400c986 */ /* 0x000fe2000c10110e */
[----:B------:R-:W-:Y:S01]  /*6e00*/  ISETP.LT.OR P4, PT, R6, 0x2, !P0 ;  /* 0x000000020600780c */ /* 0x000fe20004781670 */
[----:B------:R-:W-:Y:S01]  /*6e10*/  FMUL R138, R138, R14 ;  /* 0x0000000e8a8a7220 */ /* 0x000fe20000400000 */
[----:B------:R-:W-:Y:S01]  /*6e20*/  F2FP.SATFINITE.E5M2.F32.PACK_AB_MERGE_C R25, RZ, R144, RZ ;  /* 0x00000090ff19723e */ /* 0x000fe200048060ff */
[----:B------:R0:W-:Y:S01]  /*6e30*/  @!P5 STG.E.U8 desc[UR14][R20.64+0x1], R5 ;  /* 0x000001051400d986 */ /* 0x0001e2000c10110e */
[C---:B------:R-:W-:Y:S01]  /*6e40*/  ISETP.LT.OR P5, PT, R6.reuse, 0x9, !P1 ;  /* 0x000000090600780c */ /* 0x040fe20004fa1670 */
[-C--:B------:R-:W-:Y:S01]  /*6e50*/  FMUL R141, R141, R14.reuse ;  /* 0x0000000e8d8d7220 */ /* 0x080fe20000400000 */
[----:B------:R-:W-:Y:S01]  /*6e60*/  F2FP.SATFINITE.E5M2.F32.PACK_AB_MERGE_C R147, RZ, R147, RZ ;  /* 0x00000093ff93723e */ /* 0x000fe200048060ff */
[----:B------:R-:W-:Y:S01]  /*6e70*/  @!P3 STG.E.U8 desc[UR14][R18.64], R149 ;  /* 0x000000951200b986 */ /* 0x000fe2000c10110e */
[----:B------:R-:W-:Y:S01]  /*6e80*/  ISETP.LT.OR P3, PT, R6, 0x9, !P0 ;  /* 0x000000090600780c */ /* 0x000fe20004761670 */
[-C--:B------:R-:W-:Y:S01]  /*6e90*/  FMUL R136, R136, R14.reuse ;  /* 0x0000000e88887220 */ /* 0x080fe20000400000 */
[----:B------:R-:W-:Y:S01]  /*6ea0*/  F2FP.SATFINITE.E5M2.F32.PACK_AB_MERGE_C R145, RZ, R145, RZ ;  /* 0x00000091ff91723e */ /* 0x000fe200048060ff */
[-C--:B------:R-:W-:Y:S01]  /*6eb0*/  FMUL R139, R139, R14.reuse ;  /* 0x0000000e8b8b7220 */ /* 0x080fe20000400000 */
[----:B------:R-:W-:Y:S01]  /*6ec0*/  F2FP.SATFINITE.E5M2.F32.PACK_AB_MERGE_C R143, RZ, R143, RZ ;  /* 0x0000008fff8f723e */ /* 0x000fe200048060ff */
[----:B------:R1:W-:Y:S01]  /*6ed0*/  @!P4 STG.E.U8 desc[UR14][R18.64+0x1], R25 ;  /* 0x000001191200c986 */ /* 0x0003e2000c10110e */
[----:B------:R-:W-:Y:S01]  /*6ee0*/  ISETP.LT.OR P4, PT, R6, 0xa, !P0 ;  /* 0x0000000a0600780c */ /* 0x000fe20004781670 */
[----:B------:R-:W-:Y:S01]  /*6ef0*/  FMUL R134, R134, R14 ;  /* 0x0000000e86867220 */ /* 0x000fe20000400000 */
[----:B0-----:R-:W-:Y:S01]  /*6f00*/  F2FP.SATFINITE.E5M2.F32.PACK_AB_MERGE_C R5, RZ, R142, RZ ;  /* 0x0000008eff05723e */ /* 0x001fe200048060ff */
[----:B------:R-:W-:Y:S01]  /*6f10*/  @!P5 STG.E.U8 desc[UR14][R20.64+0x8], R147 ;  /* 0x000008931400d986 */ /* 0x000fe2000c10110e */
[C---:B------:R-:W-:Y:S01]  /*6f20*/  ISETP.LT.OR P5, PT, R6.reuse, 0x11, !P1 ;  /* 0x000000110600780c */ /* 0x040fe20004fa1670 */
[-C--:B------:R-:W-:Y:S01]  /*6f30*/  FMUL R137, R137, R14.reuse ;  /* 0x0000000e89897220 */ /* 0x080fe20000400000 */
[----:B------:R-:W-:Y:S01]  /*6f40*/  F2FP.SATFINITE.E5M2.F32.PACK_AB_MERGE_C R141, RZ, R141, RZ ;  /* 0x0000008dff8d723e */ /* 0x000fe200048060ff */
[----:B------:R0:W-:Y:S01]  /*6f50*/  @!P6 STG.E.U8 desc[UR14][R20.64+0x9], R5 ;  /* 0x000009051400e986 */ /* 0x0001e2000c10110e */
[----:B------:R-:W-:Y:S01]  /*6f60*/  ISETP.LT.OR P6, PT, R6, 0x12, !P1 ;  /* 0x000000120600780c */ /* 0x000fe20004fc1670 */
[----:B------:R-:W-:Y:S01]  /*6f70*/  FMUL R132, R132, R14 ;  /* 0x0000000e84847220 */ /* 0x000fe20000400000 */
[----:B------:R-:W-:Y:S01]  /*6f80*/  F2FP.SATFINITE.E5M2.F32.PACK_AB_MERGE_C R139, RZ, R139, RZ ;  /* 0x0000008bff8b723e */ /* 0x000fe200048060ff */
[----:B------:R-:W-:Y:S01]  /*6f90*/  @!P3 STG.E.U8 desc[UR14][R18.64+0x8], R145 ;  /* 0x000008911200b986 */ /* 0x000fe2000c10110e */
[----:B-1----:R-:W-:Y:S01]  /*6fa0*/  F2FP.SATFINITE.E5M2.F32.PACK_AB_MERGE_C R25, RZ, R140, RZ ;  /* 0x0000008cff19723e */ /* 0x002fe200048060ff */
[-C--:B------:R-:W-:Y:S01]  /*6fb0*/  FMUL R135, R135, R14.reuse ;  /* 0x0000000e87877220 */ /* 0x080fe20000400000 */
[----:B------:R-:W-:Y:S01]  /*6fc0*/  ISETP.LT.OR P3, PT, R6, 0x11, !P0 ;  /* 0x000000110600780c */ /* 0x000fe20004761670 */
[-C--:B------:R-:W-:Y:S01]  /*6fd0*/  FMUL R130, R130, R14.reuse ;  /* 0x0000000e82827220 */ /* 0x080fe20000400000 */
[----:B------:R-:W-:Y:S01]  /*6fe0*/  F2FP.SATFINITE.E5M2.F32.PACK_AB_MERGE_C R137, RZ, R137, RZ ;  /* 0x00000089ff89723e */ /* 0x000fe200048060ff */
[----:B------:R1:W-:Y:S01]  /*6ff0*/  @!P4 STG.E.U8 desc[UR14][R18.64+0x9], R25 ;  /* 0x000009191200c986 */ /* 0x0003e2000c10110e */
[C---:B------:R-:W-:Y:S01]  /*7000*/  ISETP.LT.OR P4, PT, R6.reuse, 0x12, !P0 ;  /* 0x000000120600780c */ /* 0x040fe20004781670 */
[----:B------:R-:W-:Y:S01]  /*7010*/  FMUL R133, R133, R14 ;  /* 0x0000000e85857220 */ /* 0x000fe20000400000 */
[----:B0-----:R-:W-:Y:S01]  /*7020*/  F2FP.SATFINITE.E5M2.F32.PACK_AB_MERGE_C R5, RZ, R138, RZ ;  /* 0x0000008aff05723e */ /* 0x001fe200048060ff */
[----:B------:R-:W-:Y:S01]  /*7030*/  @!P5 STG.E.U8 desc[UR14][R20.64+0x10], R143 ;  /* 0x0000108f1400d986 */ /* 0x000fe2000c10110e */
[----:B------:R-:W-:Y:S01]  /*7040*/  ISETP.LT.OR P5, PT, R6, 0x19, !P1 ;  /* 0x000000190600780c */ /* 0x000fe20004fa1670 */
[-C--:B------:R-:W-:Y:S01]  /*7050*/  FMUL R128, R128, R14.reuse ;  /* 0x0000000e80807220 */ /* 0x080fe20000400000 */
[----:B------:R-:W-:Y:S01]  /*7060*/  F2FP.SATFINITE.E5M2.F32.PACK_AB_MERGE_C R135, RZ, R135, RZ ;  /* 0x00000087ff87723e */ /* 0x000fe200048060ff */
[----:B------:R0:W-:Y:S01]  /*7070*/  @!P6 STG.E.U8 desc[UR14][R20.64+0x11], R5 ;  /* 0x000011051400e986 */ /* 0x0001e2000c10110e */
[----:B------:R-:W-:Y:S01]  /*7080*/  ISETP.LT.OR P6, PT, R6, 0x1a, !P1 ;  /* 0x0000001a0600780c */ /* 0x000fe20004fc1670 */
[-C--:B------:R-:W-:Y:S01]  /*7090*/  FMUL R131, R131, R14.reuse ;  /* 0x0000000e83837220 */ /* 0x080fe20000400000 */
[----:B------:R-:W-:Y:S01]  /*70a0*/  FMUL R126, R126, R14 ;  /* 0x0000000e7e7e7220 */ /* 0x000fe20000400000 */
[----:B-1----:R-:W-:Y:S01]  /*70b0*/  F2FP.SATFINITE.E5M2.F32.PACK_AB_MERGE_C R25, RZ, R136, RZ ;  /* 0x00000088ff19723e */ /* 0x002fe200048060ff */
[----:B------:R-:W-:Y:S01]  /*70c0*/  @!P3 STG.E.U8 desc[UR14][R18.64+0x10], R141 ;  /* 0x0000108d1200b986 */ /* 0x000fe2000c10110e */
[C---:B------:R-:W-:Y:S01]  /*70d0*/  ISETP.LT.OR P3, PT, R6.reuse, 0x19, !P0 ;  /* 0x000000190600780c */ /* 0x040fe20004761670 */
        /* <DEDUP_REMOVED lines=37> */
[-C--:B------:R-:W-:Y:S01]  /*7330*/  FMUL R114, R114, R14.reuse ;  /* 0x0000000e72727220 */ /* 0x080fe20000400000 */
        /* <DEDUP_REMOVED lines=81> */
[C---:B------:R-:W-:Y:S01]  /*7850*/  ISETP.LT.OR P6, PT, R6.reuse, 0x52, !P1 ;  /* 0x000000520600780c */ /* 0x040fe20004fc1670 */
        /* <DEDUP_REMOVED lines=22> */
[----:B------:R-:W-:-:S02]  /*79c0*/  ISETP.LT.OR P3, PT, R6, 0x59, !P0 ;  /* 0x000000590600780c */ /* 0x000fc40004761670 */
[----:B------:R-:W-:Y:S01]  /*79d0*/  F2FP.SATFINITE.E5M2.F32.PACK_AB_MERGE_C R93, RZ, R93, RZ ;  /* 0x0000005dff5d723e */ /* 0x000fe200048060ff */
[----:B------:R1:W-:Y:S01]  /*79e0*/  @!P4 STG.E.U8 desc[UR14][R18.64+0x51], R25 ;  /* 0x000051191200c986 */ /* 0x0003e2000c10110e */
[C---:B------:R-:W-:Y:S02]  /*79f0*/  ISETP.LT.OR P4, PT, R6.reuse, 0x5a, !P0 ;  /* 0x0000005a0600780c */ /* 0x040fe40004781670 */
[----:B0-----:R-:W-:Y:S01]  /*7a00*/  F2FP.SATFINITE.E5M2.F32.PACK_AB_MERGE_C R5, RZ, R102, RZ ;  /* 0x00000066ff05723e */ /* 0x001fe200048060ff */
[----:B------:R-:W-:Y:S01]  /*7a10*/  @!P5 STG.E.U8 desc[UR14][R20.64+0x58], R107 ;  /* 0x0000586b1400d986 */ /* 0x000fe2000c10110e */
[C---:B------:R-:W-:Y:S02]  /*7a20*/  ISETP.LT.OR P5, PT, R6.reuse, 0x61, !P1 ;  /* 0x000000610600780c */ /* 0x040fe40004fa1670 */
[----:B------:R-:W-:Y:S01]  /*7a30*/  F2FP.SATFINITE.E5M2.F32.PACK_AB_MERGE_C R23, RZ, R23, RZ ;  /* 0x00000017ff17723e */ /* 0x000fe200048060ff */
[----:B------:R0:W-:Y:S01]  /*7a40*/  @!P6 STG.E.U8 desc[UR14][R20.64+0x59], R5 ;  /* 0x000059051400e986 */ /* 0x0001e2000c10110e */
[----:B------:R-:W-:-:S02]  /*7a50*/  ISETP.LT.OR P6, PT, R6, 0x62, !P1 ;  /* 0x000000620600780c */ /* 0x000fc40004fc1670 */
[----:B------:R-:W-:Y:S01]  /*7a60*/  F2FP.SATFINITE.E5M2.F32.PACK_AB_MERGE_C R89, RZ, R89, RZ ;  /* 0x00000059ff59723e */ /* 0x000fe200048060ff */
[----:B------:R-:W-:Y:S01]  /*7a70*/  @!P3 STG.E.U8 desc[UR14][R18.64+0x58], R105 ;  /* 0x000058691200b986 */ /* 0x000fe2000c10110e */
[----:B-1----:R-:W-:Y:S02]  /*7a80*/  F2FP.SATFINITE.E5M2.F32.PACK_AB_MERGE_C R25, RZ, R100, RZ ;  /* 0x00000064ff19723e */ /* 0x002fe400048060ff */
[C---:B------:R-:W-:Y:S02]  /*7a90*/  ISETP.LT.OR P3, PT, R6.reuse, 0x61, !P0 ;  /* 0x000000610600780c */ /* 0x040fe40004761670 */
[----:B------:R-:W-:Y:S01]  /*7aa0*/  F2FP.SATFINITE.E5M2.F32.PACK_AB_MERGE_C R27, RZ, R88, RZ ;  /* 0x00000058ff1b723e */ /* 0x000fe200048060ff */
[----:B------:R1:W-:Y:S01]  /*7ab0*/  @!P4 STG.E.U8 desc[UR14][R18.64+0x59], R25 ;  /* 0x000059191200c986 */ /* 0x0003e2000c10110e */
[C---:B------:R-:W-:Y:S02]  /*7ac0*/  ISETP.LT.OR P4, PT, R6.reuse, 0x62, !P0 ;  /* 0x000000620600780c */ /* 0x040fe40004781670 */
[----:B0-----:R-:W-:Y:S01]  /*7ad0*/  F2FP.SATFINITE.E5M2.F32.PACK_AB_MERGE_C R5, RZ, R98, RZ ;  /* 0x00000062ff05723e */ /* 0x001fe200048060ff */
[----:B------:R-:W-:Y:S01]  /*7ae0*/  @!P5 STG.E.U8 desc[UR14][R20.64+0x60], R101 ;  /* 0x000060651400d986 */ /* 0x000fe2000c10110e */
[----:B------:R-:W-:-:S03]  /*7af0*/  ISETP.LT.OR P5, PT, R6, 0x69, !P1 ;  /* 0x000000690600780c */ /* 0x000fc60004fa1670 */
[----:B------:R0:W-:Y:S01]  /*7b00*/  @!P6 STG.E.U8 desc[UR14][R20.64+0x61], R5 ;  /* 0x000061051400e986 */ /* 0x0001e2000c10110e */
[C---:B------:R-:W-:Y:S02]  /*7b10*/  ISETP.LT.OR P6, PT, R6.reuse, 0x6a, !P1 ;  /* 0x0000006a0600780c */ /* 0x040fe40004fc1670 */
[----:B-1----:R-:W-:Y:S01]  /*7b20*/  F2FP.SATFINITE.E5M2.F32.PACK_AB_MERGE_C R25, RZ, R96, RZ ;  /* 0x00000060ff19723e */ /* 0x002fe200048060ff */
[----:B------:R-:W-:Y:S01]  /*7b30*/  @!P3 STG.E.U8 desc[UR14][R18.64+0x60], R103 ;  /* 0x000060671200b986 */ /* 0x000fe2000c10110e */
[----:B------:R-:W-:-:S03]  /*7b40*/  ISETP.LT.OR P3, PT, R6, 0x69, !P0 ;  /* 0x000000690600780c */ /* 0x000fc60004761670 */
        /* <DEDUP_REMOVED lines=12> */
[C---:B------:R-:W-:Y:S01]  /*7c10*/  ISETP.LT.OR P1, PT, R6.reuse, 0x7a, !P1 ;  /* 0x0000007a0600780c */ /* 0x040fe20004f21670 */
[----:B------:R2:W-:Y:S01]  /*7c20*/  @!P5 STG.E.U8 desc[UR14][R20.64+0x70], R95 ;  /* 0x0000705f1400d986 */ /* 0x0005e2000c10110e */
[C---:B------:R-:W-:Y:S02]  /*7c30*/  ISETP.LT.OR P5, PT, R6.reuse, 0x72, !P0 ;  /* 0x000000720600780c */ /* 0x040fe400047a1670 */
[----:B0-----:R-:W-:Y:S01]  /*7c40*/  F2FP.SATFINITE.E5M2.F32.PACK_AB_MERGE_C R5, RZ, R90, RZ ;  /* 0x0000005aff05723e */ /* 0x001fe200048060ff */
[----:B------:R2:W-:Y:S01]  /*7c50*/  @!P6 STG.E.U8 desc[UR14][R20.64+0x71], R91 ;  /* 0x0000715b1400e986 */ /* 0x0005e2000c10110e */
[C---:B------:R-:W-:Y:S02]  /*7c60*/  ISETP.LT.OR P6, PT, R6.reuse, 0x79, !P0 ;  /* 0x000000790600780c */ /* 0x040fe400047c1670 */
[----:B------:R-:W-:Y:S01]  /*7c70*/  ISETP.LT.OR P0, PT, R6, 0x7a, !P0 ;  /* 0x0000007a0600780c */ /* 0x000fe20004701670 */
[----:B------:R2:W-:Y:S01]  /*7c80*/  @!P3 STG.E.U8 desc[UR14][R18.64+0x70], R93 ;  /* 0x0000705d1200b986 */ /* 0x0005e2000c10110e */
[----:B-1----:R-:W-:-:S05]  /*7c90*/  F2FP.SATFINITE.E5M2.F32.PACK_AB_MERGE_C R25, RZ, R22, RZ ;  /* 0x00000016ff19723e */ /* 0x002fca00048060ff */
[----:B------:R2:W-:Y:S04]  /*7ca0*/  @!P5 STG.E.U8 desc[UR14][R18.64+0x71], R5 ;  /* 0x000071051200d986 */ /* 0x0005e8000c10110e */
[----:B------:R2:W-:Y:S04]  /*7cb0*/  @!P4 STG.E.U8 desc[UR14][R20.64+0x78], R23 ;  /* 0x000078171400c986 */ /* 0x0005e8000c10110e */
[----:B------:R2:W-:Y:S04]  /*7cc0*/  @!P1 STG.E.U8 desc[UR14][R20.64+0x79], R25 ;  /* 0x0000791914009986 */ /* 0x0005e8000c10110e */
[----:B------:R2:W-:Y:S04]  /*7cd0*/  @!P6 STG.E.U8 desc[UR14][R18.64+0x78], R89 ;  /* 0x000078591200e986 */ /* 0x0005e8000c10110e */
[----:B------:R2:W-:Y:S02]  /*7ce0*/  @!P0 STG.E.U8 desc[UR14][R18.64+0x79], R27 ;  /* 0x0000791b12008986 */ /* 0x0005e4000c10110e */
.L_x_170:
[----:B------:R-:W-:Y:S05]  /*7cf0*/  BSYNC B0 ;  /* 0x0000000000007941 */ /* 0x000fea0003800000 */
.L_x_40:
[C---:B------:R-:W-:Y:S01]  /*7d00*/  LEA R2, P0, R8.reuse, R2, 0x1 ;  /* 0x0000000208027211 */ /* 0x040fe200078008ff */
[----:B------:R-:W-:Y:S01]  /*7d10*/  ULDC.64 UR6, c[0x0][0x650] ;  /* 0x0001940000067ab9 */ /* 0x000fe20000000a00 */
[----:B-----5:R-:W-:Y:S01]  /*7d20*/  IMAD.U32 R4, RZ, RZ, UR12 ;  /* 0x0000000cff047e24 */ /* 0x020fe2000f8e00ff */
[----:B0-2---:R-:W-:Y:S01]  /*7d30*/  PRMT R18, RZ, 0x7610, R18 ;  /* 0x00007610ff127816 */ /* 0x005fe20000000012 */
[----:B------:R-:W-:Y:S01]  /*7d40*/  IMAD.MOV.U32 R6, RZ, RZ, -0x1 ;  /* 0xffffffffff067424 */ /* 0x000fe200078e00ff */
[----:B------:R-:W-:Y:S01]  /*7d50*/  LEA.HI.X R3, R8, R3, R0, 0x1, P0 ;  /* 0x0000000308037211 */ /* 0x000fe200000f0c00 */
[----:B------:R0:W-:Y:S01]  /*7d60*/  SYNCS.ARRIVE.TRANS64.A1T0 RZ, [R4+UR22], RZ ;  /* 0x000000ff04ff79a7 */ /* 0x0001e20008100016 */
[----:B------:R-:W-:Y:S01]  /*7d70*/  ISETP.GE.U32.AND P0, PT, R2, UR6, PT ;  /* 0x0000000602007c0c */ /* 0x000fe2000bf06070 */
[----:B------:R-:W-:-:S03]  /*7d80*/  IMAD.MOV.U32 R5, RZ, RZ, -0x1 ;  /* 0xffffffffff057424 */ /* 0x000fc600078e00ff */
[----:B------:R-:W-:Y:S01]  /*7d90*/  ISETP.GE.U32.AND.EX P0, PT, R3, UR7, PT, P0 ;  /* 0x0000000703007c0c */ /* 0x000fe2000bf06100 */
[----:B0-----:R-:W-:-:S12]  /*7da0*/  IMAD.MOV.U32 R4, RZ, RZ, -0x1 ;  /* 0xffffffffff047424 */ /* 0x001fd800078e00ff */
[----:B------:R-:W-:Y:S05]  /*7db0*/  @P0 BRA `(.L_x_171) ;  /* 0x0000000400600947 */ /* 0x000fea0003800000 */
[----:B------:R-:W0:Y:S01]  /*7dc0*/  S2R R28, SR_CTAID.X ;  /* 0x00000000001c7919 */ /* 0x000e220000002500 */
[----:B------:R-:W2:Y:S01]  /*7dd0*/  LDC.64 R22, c[0x0][0x628] ;  /* 0x00018a00ff167b82 */ /* 0x000ea20000000a00 */
[----:B------:R-:W-:Y:S01]  /*7de0*/  ULDC UR6, c[0x0][0x150] ;  /* 0x0000540000067ab9 */ /* 0x000fe20000000800 */
[----:B-1--4-:R-:W-:Y:S01]  /*7df0*/  IMAD.MOV.U32 R20, RZ, RZ, R2 ;  /* 0x000000ffff147224 */ /* 0x012fe200078e0002 */
[----:B------:R-:W1:Y:S01]  /*7e00*/  S2R R30, SR_CTAID.Y ;  /* 0x00000000001e7919 */ /* 0x000e620000002600 */
[----:B------:R-:W-:-:S04]  /*7e10*/  IMAD.MOV.U32 R21, RZ, RZ, R3 ;  /* 0x000000ffff157224 */ /* 0x000fc800078e0003 */
[----:B------:R-:W4:Y:S08]  /*7e20*/  LDC R31, c[0x0][0x144] ;  /* 0x00005100ff1f7b82 */ /* 0x000f300000000800 */
[----:B------:R-:W1:Y:S08]  /*7e30*/  LDC R6, c[0x0][0x630] ;  /* 0x00018c00ff067b82 */ /* 0x000e700000000800 */
[----:B------:R-:W1:Y:S01]  /*7e40*/  LDC.64 R26, c[0x0][0x620] ;  /* 0x00018800ff1a7b82 */ /* 0x000e620000000a00 */
[----:B--2---:R-:W-:-:S04]  /*7e50*/  ISETP.NE.U32.AND P0, PT, R22, RZ, PT ;  /* 0x000000ff1600720c */ /* 0x004fc80003f05070 */
[----:B------:R-:W-:Y:S02]  /*7e60*/  ISETP.NE.AND.EX P0, PT, R23, RZ, PT, P0 ;  /* 0x000000ff1700720c */ /* 0x000fe40003f05300 */
[----:B0-----:R-:W-:-:S05]  /*7e70*/  I2FP.F32.U32 R4, R28 ;  /* 0x0000001c00047245 */ /* 0x001fca0000201000 */
[----:B------:R-:W-:-:S04]  /*7e80*/  FMUL R4, R4, UR6 ;  /* 0x0000000604047c20 */ /* 0x000fc80008400000 */
[----:B------:R0:W2:Y:S02]  /*7e90*/  F2I.U32.TRUNC.NTZ R29, R4 ;  /* 0x00000004001d7305 */ /* 0x0000a4000020f000 */
[----:B----4-:R-:W-:Y:S05]  /*7ea0*/  @!P0 BRA `(.L_x_172) ;  /* 0x0000000000288947 */ /* 0x010fea0003800000 */
[----:B------:R-:W4:Y:S02]  /*7eb0*/  LDC R5, c[0x0][0x634] ;  /* 0x00018d00ff057b82 */ /* 0x000f240000000800 */
[----:B----4-:R-:W-:-:S05]  /*7ec0*/  IADD3 R21, P0, R2, R5, RZ ;  /* 0x0000000502157210 */ /* 0x010fca0007f1e0ff */
[----:B---3--:R-:W-:-:S04]  /*7ed0*/  IMAD.X R25, RZ, RZ, R3, P0 ;  /* 0x000000ffff197224 */ /* 0x008fc800000e0603 */
[----:B0-----:R-:W-:-:S04]  /*7ee0*/  IMAD.WIDE.U32 R4, R25, R22, RZ ;  /* 0x0000001619047225 */ /* 0x001fc800078e00ff */
[----:B------:R-:W-:-:S04]  /*7ef0*/  IMAD.WIDE.U32 R18, P0, R21, R23, R4 ;  /* 0x0000001715127225 */ /* 0x000fc80007800004 */
[----:B------:R-:W-:-:S04]  /*7f00*/  IMAD.WIDE.U32 R4, R21, R22, RZ ;  /* 0x0000001615047225 */ /* 0x000fc800078e00ff */
[----:B------:R-:W-:Y:S01]  /*7f10*/  IMAD.X R21, RZ, RZ, RZ, P0 ;  /* 0x000000ffff157224 */ /* 0x000fe200000e06ff */
[----:B------:R-:W-:Y:S01]  /*7f20*/  IADD3 RZ, P0, R5, R18, RZ ;  /* 0x0000001205ff7210 */ /* 0x000fe20007f1e0ff */
[----:B------:R-:W-:-:S04]  /*7f30*/  IMAD.MOV.U32 R20, RZ, RZ, R19 ;  /* 0x000000ffff147224 */ /* 0x000fc800078e0013 */
[----:B------:R-:W-:-:S08]  /*7f40*/  IMAD.WIDE.U32.X R20, R25, R23, R20, P0 ;  /* 0x0000001719147225 */ /* 0x000fd000000e0414 */
.L_x_172:
[-CC-:B-1-3--:R-:W-:Y:S01]  /*7f50*/  SHF.R.U64 R24, R20, R6.reuse, R21.reuse ;  /* 0x0000000614187219 */ /* 0x18afe20000001215 */
[----:B------:R-:W1:Y:S01]  /*7f60*/  LDC.64 R34, c[0x0][0x640] ;  /* 0x00019000ff227b82 */ /* 0x000e620000000a00 */
[----:B0-----:R-:W-:Y:S01]  /*7f70*/  SHF.R.U32.HI R4, RZ, R6, R21 ;  /* 0x00000006ff047219 */ /* 0x001fe20000011615 */
[----:B--2---:R-:W-:Y:S01]  /*7f80*/  IMAD.MOV R29, RZ, RZ, -R29 ;  /* 0x000000ffff1d7224 */ /* 0x004fe200078e0a1d */
[----:B------:R-:W-:Y:S01]  /*7f90*/  IADD3 R19, P0, RZ, -R24, RZ ;  /* 0x80000018ff137210 */ /* 0x000fe20007f1e0ff */
[----:B------:R-:W-:Y:S01]  /*7fa0*/  ULDC UR6, c[0x0][0x154] ;  /* 0x0000550000067ab9 */ /* 0x000fe20000000800 */
[----:B------:R-:W-:Y:S02]  /*7fb0*/  IMAD.MOV.U32 R21, RZ, RZ, 0x1 ;  /* 0x00000001ff157424 */ /* 0x000fe400078e00ff */
[----:B------:R-:W-:Y:S01]  /*7fc0*/  IMAD R29, R31, R29, R28 ;  /* 0x0000001d1f1d7224 */ /* 0x000fe200078e021c */
[----:B------:R-:W0:Y:S01]  /*7fd0*/  LDC R18, c[0x0][0x618] ;  /* 0x00018600ff127b82 */ /* 0x000e220000000800 */
[----:B------:R-:W-:-:S04]  /*7fe0*/  IMAD.X R5, RZ, RZ, ~R4, P0 ;  /* 0x000000ffff057224 */ /* 0x000fc800000e0e04 */
[-C--:B------:R-:W-:Y:S02]  /*7ff0*/  IMAD R6, R5, R26.reuse, RZ ;  /* 0x0000001a05067224 */ /* 0x080fe400078e02ff */
[C---:B------:R-:W-:Y:S01]  /*8000*/  IMAD.WIDE.U32 R4, R19.reuse, R26, R2 ;  /* 0x0000001a13047225 */ /* 0x040fe200078e0002 */
[----:B------:R-:W2:Y:S03]  /*8010*/  LDC R20, c[0x0][0x608] ;  /* 0x00018200ff147b82 */ /* 0x000ea60000000800 */
[----:B------:R-:W-:Y:S01]  /*8020*/  IMAD R19, R19, R27, R6 ;  /* 0x0000001b13137224 */ /* 0x000fe200078e0206 */
[----:B------:R-:W-:-:S03]  /*8030*/  I2FP.F32.U32 R6, R30 ;  /* 0x0000001e00067245 */ /* 0x000fc60000201000 */
[----:B------:R-:W-:Y:S01]  /*8040*/  IMAD.IADD R5, R5, 0x1, R19 ;  /* 0x0000000105057824 */ /* 0x000fe200078e0213 */
[----:B------:R-:W3:Y:S01]  /*8050*/  LDC R32, c[0x0][0x658] ;  /* 0x00019600ff207b82 */ /* 0x000ee20000000800 */
[----:B-1----:R-:W-:Y:S01]  /*8060*/  ISETP.NE.U32.AND P0, PT, R34, RZ, PT ;  /* 0x000000ff2200720c */ /* 0x002fe20003f05070 */
[----:B------:R-:W-:-:S03]  /*8070*/  IMAD.MOV.U32 R19, RZ, RZ, -0x1 ;  /* 0xffffffffff137424 */ /* 0x000fc600078e00ff */
[----:B------:R-:W-:-:S03]  /*8080*/  ISETP.NE.AND.EX P0, PT, R35, RZ, PT, P0 ;  /* 0x000000ff2300720c */ /* 0x000fc60003f05300 */
[----:B------:R-:W1:Y:S01]  /*8090*/  LDC R27, c[0x0][0x148] ;  /* 0x00005200ff1b7b82 */ /* 0x000e620000000800 */
[-CC-:B0-----:R-:W-:Y:S02]  /*80a0*/  SHF.R.U64 R22, R4, R18.reuse, R5.reuse ;  /* 0x0000001204167219 */ /* 0x181fe40000001205 */
[----:B------:R-:W-:Y:S01]  /*80b0*/  SHF.R.U32.HI R5, RZ, R18, R5 ;  /* 0x00000012ff057219 */ /* 0x000fe20000011605 */
[----:B------:R-:W-:-:S04]  /*80c0*/  FMUL R18, R6, UR6 ;  /* 0x0000000606127c20 */ /* 0x000fc80008400000 */
[----:B------:R-:W0:Y:S01]  /*80d0*/  LDC R28, c[0x0][0x600] ;  /* 0x00018000ff1c7b82 */ /* 0x000e220000000800 */
[----:B------:R4:W0:Y:S01]  /*80e0*/  F2I.U32.TRUNC.NTZ R25, R18 ;  /* 0x0000001200197305 */ /* 0x000822000020f000 */
[-CC-:B--2---:R-:W-:Y:S02]  /*80f0*/  SHF.R.U64 R6, R22, R20.reuse, R5.reuse ;  /* 0x0000001416067219 */ /* 0x184fe40000001205 */
[----:B------:R-:W-:-:S04]  /*8100*/  SHF.R.U32.HI R5, RZ, R20, R5 ;  /* 0x00000014ff057219 */ /* 0x000fc80000011605 */
[----:B------:R-:W2:Y:S01]  /*8110*/  LDC R33, c[0x0][0x648] ;  /* 0x00019200ff217b82 */ /* 0x000ea20000000800 */
[-CC-:B---3--:R-:W-:Y:S02]  /*8120*/  SHF.R.U64 R26, R6, R32.reuse, R5.reuse ;  /* 0x00000020061a7219 */ /* 0x188fe40000001205 */
[-C--:B------:R-:W-:Y:S02]  /*8130*/  SHF.L.U32 R19, R19, R32.reuse, RZ ;  /* 0x0000002013137219 */ /* 0x080fe400000006ff */
[-C--:B------:R-:W-:Y:S01]  /*8140*/  SHF.R.U32.HI R5, RZ, R32.reuse, R5 ;  /* 0x00000020ff057219 */ /* 0x080fe20000011605 */
[----:B------:R-:W-:Y:S01]  /*8150*/  IMAD.MOV.U32 R4, RZ, RZ, R26 ;  /* 0x000000ffff047224 */ /* 0x000fe200078e001a */
[----:B------:R-:W-:Y:S01]  /*8160*/  SHF.L.U32 R32, R21, R32, RZ ;  /* 0x0000002015207219 */ /* 0x000fe200000006ff */
[----:B------:R-:W3:Y:S01]  /*8170*/  LDC R36, c[0x0][0x638] ;  /* 0x00018e00ff247b82 */ /* 0x000ee20000000800 */
[----:B------:R-:W-:-:S07]  /*8180*/  LOP3.LUT R31, RZ, R19, RZ, 0x33, !PT ;  /* 0x00000013ff1f7212 */ /* 0x000fce00078e33ff */
[----:B------:R-:W0:Y:S01]  /*8190*/  LDC R37, c[0x0][0x610] ;  /* 0x00018400ff257b82 */ /* 0x000e220000000800 */
[----:B----4-:R-:W-:Y:S05]  /*81a0*/  @!P0 BRA `(.L_x_173) ;  /* 0x0000000000288947 */ /* 0x010fea0003800000 */
[----:B------:R-:W4:Y:S02]  /*81b0*/  LDC R21, c[0x0][0x64c] ;  /* 0x00019300ff157b82 */ /* 0x000f240000000800 */
[----:B----4-:R-:W-:-:S05]  /*81c0*/  IADD3 R21, P0, R26, R21, RZ ;  /* 0x000000151a157210 */ /* 0x010fca0007f1e0ff */
        /* <DEDUP_REMOVED lines=8> */
.L_x_173:
[----:B--2---:R-:W-:Y:S01]  /*8250*/  SHF.R.U64 R4, R4, R33, R5 ;  /* 0x0000002104047219 */ /* 0x004fe20000001205 */
[----:B0-----:R-:W-:Y:S01]  /*8260*/  VIADD R21, R28, 0xffffffff ;  /* 0xffffffff1c157836 */ /* 0x001fe20000000000 */
[----:B------:R-:W-:Y:S01]  /*8270*/  LOP3.LUT R19, R6, R31, RZ, 0xc0, !PT ;  /* 0x0000001f06137212 */ /* 0x000fe200078ec0ff */
[----:B------:R-:W-:Y:S02]  /*8280*/  IMAD.MOV R25, RZ, RZ, -R25 ;  /* 0x000000ffff197224 */ /* 0x000fe400078e0a19 */
[----:B------:R-:W-:Y:S02]  /*8290*/  IMAD.MOV R5, RZ, RZ, -R4 ;  /* 0x000000ffff057224 */ /* 0x000fe400078e0a04 */
[----:B------:R-:W-:Y:S01]  /*82a0*/  IMAD R6, R32, R4, R19 ;  /* 0x0000000420067224 */ /* 0x000fe200078e0213 */
[----:B------:R-:W-:Y:S01]  /*82b0*/  LOP3.LUT R19, R22, R21, RZ, 0xc0, !PT ;  /* 0x0000001516137212 */ /* 0x000fe200078ec0ff */
[----:B-1----:R-:W-:Y:S02]  /*82c0*/  @P2 IMAD R29, R27, R25, R30 ;  /* 0x000000191b1d2224 */ /* 0x002fe400078e021e */
[----:B---3--:R-:W-:-:S02]  /*82d0*/  IMAD R4, R5, R36, R26 ;  /* 0x0000002405047224 */ /* 0x008fc400078e021a */
[----:B------:R-:W-:Y:S02]  /*82e0*/  IMAD R6, R6, R37, R29 ;  /* 0x0000002506067224 */ /* 0x000fe400078e021d */
[----:B------:R-:W-:Y:S02]  /*82f0*/  IMAD R19, R4, R28, R19 ;  /* 0x0000001c04137224 */ /* 0x000fe400078e0213 */
[----:B------:R-:W-:Y:S02]  /*8300*/  IMAD.MOV.U32 R18, RZ, RZ, 0x1 ;  /* 0x00000001ff127424 */ /* 0x000fe400078e00ff */
[----:B------:R-:W-:Y:S01]  /*8310*/  IMAD.MOV.U32 R4, RZ, RZ, R24 ;  /* 0x000000ffff047224 */ /* 0x000fe200078e0018 */
[----:B------:R-:W-:Y:S02]  /*8320*/  SEL R5, R19, R6, !P2 ;  /* 0x0000000613057207 */ /* 0x000fe40005000000 */
[----:B------:R-:W-:-:S07]  /*8330*/  SEL R6, R6, R19, !P2 ;  /* 0x0000001306067207 */ /* 0x000fce0005000000 */
.L_x_171:
[----:B------:R-:W-:Y:S02]  /*8340*/  LOP3.LUT P0, RZ, R18, 0xff, RZ, 0xc0, !PT ;  /* 0x000000ff12ff7812 */ /* 0x000fe4000780c0ff */
[----:B------:R-:W-:-:S11]  /*8350*/  LOP3.LUT R150, R150, 0x1, RZ, 0x3c, !PT ;  /* 0x0000000196967812 */ /* 0x000fd600078e3cff */
[----:B------:R-:W-:Y:S05]  /*8360*/  @P0 BRA `(.L_x_174) ;  /* 0xffffff9000e00947 */ /* 0x000fea000383ffff */
[----:B------:R-:W-:Y:S05]  /*8370*/  EXIT ;  /* 0x000000000000794d */ /* 0x000fea0003800000 */
.L_x_18:
[----:B------:R-:W-:-:S08]  /*8380*/  ISETP.NE.AND P0, PT, R18, RZ, PT ;  /* 0x000000ff1200720c */ /* 0x000fd00003f05270 */
[----:B--23-5:R-:W0:-:S00]  /*8390*/  USETMAXREG.DEALLOC.CTAPOOL 0x28 ;  /* 0x00000028000079c8 */ /* 0x02ce0000080e0500 */
[----:B------:R-:W-:Y:S05]  /*83a0*/  @P0 EXIT ;  /* 0x000000000000094d */ /* 0x000fea0003800000 */
[----:B0-----:R-:W-:Y:S01]  /*83b0*/  LOP3.LUT P0, RZ, R20, 0xff, RZ, 0xc0, !PT ;  /* 0x000000ff14ff7812 */ /* 0x001fe2000780c0ff */
[----:B------:R-:W-:Y:S02]  /*83c0*/  IMAD.MOV.U32 R12, RZ, RZ, 0x1 ;  /* 0x00000001ff0c7424 */ /* 0x000fe400078e00ff */
[----:B------:R-:W-:-:S10]  /*83d0*/  IMAD.MOV.U32 R15, RZ, RZ, RZ ;  /* 0x000000ffff0f7224 */ /* 0x000fd400078e00ff */
[----:B------:R-:W-:Y:S05]  /*83e0*/  @!P0 BRA `(.L_x_175) ;  /* 0x0000000c00608947 */ /* 0x000fea0003800000 */
[----:B------:R-:W0:Y:S01]  /*83f0*/  S2UR UR9, SR_CgaCtaId ;  /* 0x00000000000979c3 */ /* 0x000e220000008800 */
[----:B------:R-:W-:Y:S01]  /*8400*/  ULDC UR5, c[0x0][0x658] ;  /* 0x0001960000057ab9 */ /* 0x000fe20000000800 */
[----:B------:R-:W-:Y:S01]  /*8410*/  UMOV UR10, 0xffffffff ;  /* 0xffffffff000a7882 */ /* 0x000fe20000000000 */
[----:B------:R-:W-:Y:S01]  /*8420*/  UMOV UR11, 0x1 ;  /* 0x00000001000b7882 */ /* 0x000fe20000000000 */
[----:B------:R-:W-:Y:S01]  /*8430*/  USHF.L.U32 UR10, UR10, UR5, URZ ;  /* 0x000000050a0a7299 */ /* 0x000fe2000800063f */
[----:B------:R-:W-:Y:S01]  /*8440*/  LOP3.LUT P0, RZ, R11, 0x1f, RZ, 0xc0, !PT ;  /* 0x0000001f0bff7812 */ /* 0x000fe2000780c0ff */
[----:B------:R-:W-:Y:S01]  /*8450*/  BSSY B0, `(.L_x_175) ;  /* 0x00000d1000007945 */ /* 0x000fe20003800000 */
[C---:B------:R-:W-:Y:S01]  /*8460*/  ISETP.NE.AND P3, PT, R10.reuse, RZ, PT ;  /* 0x000000ff0a00720c */ /* 0x040fe20003f65270 */
[----:B------:R-:W-:Y:S01]  /*8470*/  ULOP3.LUT UR14, URZ, UR10, URZ, 0x33, !UPT ;  /* 0x0000000a3f0e7292 */ /* 0x000fe2000f8e333f */
[----:B------:R-:W-:Y:S01]  /*8480*/  ISETP.NE.OR P0, PT, R10, RZ, !P0 ;  /* 0x000000ff0a00720c */ /* 0x000fe20004705670 */
[----:B------:R-:W-:Y:S01]  /*8490*/  IMAD.MOV.U32 R14, RZ, RZ, 0x1 ;  /* 0x00000001ff0e7424 */ /* 0x000fe200078e00ff */
[----:B------:R-:W-:Y:S01]  /*84a0*/  LOP3.LUT R13, R7, 0x2, RZ, 0xfc, !PT ;  /* 0x00000002070d7812 */ /* 0x000fe200078efcff */
[----:B------:R-:W-:Y:S01]  /*84b0*/  IMAD.MOV.U32 R12, RZ, RZ, 0x1 ;  /* 0x00000001ff0c7424 */ /* 0x000fe200078e00ff */
[----:B------:R-:W-:Y:S01]  /*84c0*/  ULDC UR4, c[0x0][0x600] ;  /* 0x0001800000047ab9 */ /* 0x000fe20000000800 */
[----:B------:R-:W-:Y:S01]  /*84d0*/  IMAD.MOV.U32 R15, RZ, RZ, RZ ;  /* 0x000000ffff0f7224 */ /* 0x000fe200078e00ff */
[----:B------:R-:W-:Y:S01]  /*84e0*/  UMOV UR15, 0x5 ;  /* 0x00000005000f7882 */ /* 0x000fe20000000000 */
[----:B------:R-:W-:-:S02]  /*84f0*/  UIADD3 UR25, UR13, 0x1, URZ ;  /* 0x000000010d197890 */ /* 0x000fc4000fffe03f */
[----:B------:R-:W-:Y:S02]  /*8500*/  UIADD3 UR4, UR4, -0x1, URZ ;  /* 0xffffffff04047890 */ /* 0x000fe4000fffe03f */
[----:B------:R-:W-:Y:S01]  /*8510*/  USHF.L.U32 UR5, UR11, UR5, URZ ;  /* 0x000000050b057299 */ /* 0x000fe2000800063f */
[----:B------:R-:W-:Y:S01]  /*8520*/  ULDC.64 UR26, c[0x0][0x198] ;  /* 0x00006600001a7ab9 */ /* 0x000fe20000000a00 */
[----:B0-----:R-:W-:Y:S02]  /*8530*/  ULOP3.LUT UR8, UR9, 0x1, URZ, 0xc0, !UPT ;  /* 0x0000000109087892 */ /* 0x001fe4000f8ec03f */
[----:B------:R-:W-:Y:S02]  /*8540*/  USHF.R.U32.HI UR28, URZ, 0x1, UR9 ;  /* 0x000000013f1c7899 */ /* 0x000fe40008011609 */
[----:B------:R-:W-:Y:S02]  /*8550*/  USHF.L.U32 UR6, UR9, 0x6, URZ ;  /* 0x0000000609067899 */ /* 0x000fe4000800063f */
[----:B------:R-:W-:-:S02]  /*8560*/  USHF.L.U32 UR7, UR9, 0xd, URZ ;  /* 0x0000000d09077899 */ /* 0x000fc4000800063f */
[----:B------:R-:W-:Y:S02]  /*8570*/  ULOP3.LUT UR9, UR9, 0xfffffffe, URZ, 0xc0, !UPT ;  /* 0xfffffffe09097892 */ /* 0x000fe4000f8ec03f */
[----:B------:R-:W-:Y:S02]  /*8580*/  UISETP.GT.U32.AND UP0, UPT, UR8, 0xffff, UPT ;  /* 0x0000ffff0800788c */ /* 0x000fe4000bf04070 */
[----:B------:R-:W-:Y:S02]  /*8590*/  USHF.L.U32 UR10, UR11, UR9, URZ ;  /* 0x000000090b0a7299 */ /* 0x000fe4000800063f */
[----:B------:R-:W-:Y:S02]  /*85a0*/  ULOP3.LUT UR9, UR9, 0x1, URZ, 0xfc, !UPT ;  /* 0x0000000109097892 */ /* 0x000fe4000f8efc3f */
[----:B------:R-:W-:Y:S02]  /*85b0*/  USEL UR8, UR8, 0xffff, !UP0 ;  /* 0x0000ffff08087887 */ /* 0x000fe4000c000000 */
[----:B------:R-:W-:-:S02]  /*85c0*/  USHF.L.U32 UR9, UR11, UR9, URZ ;  /* 0x000000090b097299 */ /* 0x000fc4000800063f */
[----:B------:R-:W-:Y:S02]  /*85d0*/  ULOP3.LUT UR8, UR8, 0xffff, URZ, 0xc0, !UPT ;  /* 0x0000ffff08087892 */ /* 0x000fe4000f8ec03f */
[----:B------:R-:W-:Y:S02]  /*85e0*/  ULOP3.LUT UR6, UR6, 0x40, URZ, 0xc0, !UPT ;  /* 0x0000004006067892 */ /* 0x000fe4000f8ec03f */
[----:B------:R-:W-:Y:S02]  /*85f0*/  ULOP3.LUT UR7, UR7, 0x2000, URZ, 0xc0, !UPT ;  /* 0x0000200007077892 */ /* 0x000fe4000f8ec03f */
[----:B------:R-:W-:Y:S02]  /*8600*/  ULOP3.LUT UR20, UR10, UR9, URZ, 0xfc, !UPT ;  /* 0x000000090a147292 */ /* 0x000fe4000f8efc3f */
[----:B------:R-:W-:-:S12]  /*8610*/  USHF.L.U32 UR15, UR15, UR8, URZ ;  /* 0x000000080f0f7299 */ /* 0x000fd8000800063f */
.L_x_187:
[----:B------:R-:W-:-:S03]  /*8620*/  UMOV UR8, 0xffffffff ;  /* 0xffffffff00087882 */ /* 0x000fc60000000000 */
[----:B------:R-:W-:Y:S05]  /*8630*/  BRA.DIV UR8, `(.L_x_176) ;  /* 0x0000001208a07947 */ /* 0x000fea000b800000 */
[----:B------:R-:W-:-:S13]  /*8640*/  ELECT P1, URZ, PT ;  /* 0x00000000003f782f */ /* 0x000fda0003820000 */
.L_x_205:
[----:B------:R-:W0:Y:S01]  /*8650*/  LDC R10, c[0x0][0x28c] ;  /* 0x0000a300ff0a7b82 */ /* 0x000e220000000800 */
[----:B------:R-:W-:Y:S01]  /*8660*/  BSSY B1, `(.L_x_177) ;  /* 0x000003c000017945 */ /* 0x000fe20003800000 */
[----:B0-----:R-:W-:-:S13]  /*8670*/  ISETP.LT.OR P1, PT, R10, 0x1, !P1 ;  /* 0x000000010a00780c */ /* 0x001fda0004f21670 */
[----:B------:R-:W-:Y:S05]  /*8680*/  @P1 BRA `(.L_x_178) ;  /* 0x0000000000e41947 */ /* 0x000fea0003800000 */
[----:B------:R-:W-:Y:S01]  /*8690*/  LEA R10, R6, UR28, 0x1 ;  /* 0x0000001c060a7c11 */ /* 0x000fe2000f8e08ff */
[----:B------:R-:W-:Y:S01]  /*86a0*/  IMAD.MOV.U32 R18, RZ, RZ, RZ ;  /* 0x000000ffff127224 */ /* 0x000fe200078e00ff */
[----:B------:R-:W-:Y:S01]  /*86b0*/  LEA R16, R5, UR6, 0x7 ;  /* 0x0000000605107c11 */ /* 0x000fe2000f8e38ff */
[----:B------:R-:W-:Y:S02]  /*86c0*/  IMAD.U32 R20, RZ, RZ, UR25 ;  /* 0x00000019ff147e24 */ /* 0x000fe4000f8e00ff */
[----:B------:R-:W-:Y:S02]  /*86d0*/  IMAD.MOV.U32 R5, RZ, RZ, R12 ;  /* 0x000000ffff057224 */ /* 0x000fe400078e000c */
[----:B------:R-:W-:Y:S02]  /*86e0*/  IMAD.MOV.U32 R6, RZ, RZ, R15 ;  /* 0x000000ffff067224 */ /* 0x000fe400078e000f */
[----:B------:R-:W-:-:S07]  /*86f0*/  IMAD.SHL.U32 R17, R10, 0x20, RZ ;  /* 0x000000200a117824 */ /* 0x000fce00078e00ff */
.L_x_182:
[----:B------:R-:W0:Y:S01]  /*8700*/  S2R R11, SR_CgaCtaId ;  /* 0x00000000000b7919 */ /* 0x000e220000008800 */
[----:B------:R-:W-:-:S04]  /*8710*/  MOV R10, 0x400 ;  /* 0x00000400000a7802 */ /* 0x000fc80000000f00 */
[----:B0-----:R-:W-:Y:S02]  /*8720*/  LEA R21, R11, R10, 0x18 ;  /* 0x0000000a0b157211 */ /* 0x001fe400078ec0ff */
[----:B------:R-:W-:Y:S01]  /*8730*/  SHF.L.U32 R10, R5, 0x1f, RZ ;  /* 0x0000001f050a7819 */ /* 0x000fe200000006ff */
[----:B------:R-:W0:Y:S02]  /*8740*/  @!P3 LDC R11, c[0x0][0x500] ;  /* 0x00014000ff0bbb82 */ /* 0x000e240000000800 */
[----:B------:R-:W-:-:S04]  /*8750*/  IMAD R19, R6, 0x8, R21 ;  /* 0x0000000806137824 */ /* 0x000fc800078e0215 */
[----:B------:R-:W1:Y:S02]  /*8760*/  SYNCS.PHASECHK.TRANS64.TRYWAIT P1, [R19+URZ+0x48], R10 ;  /* 0x0000480a130075a7 */ /* 0x000e64000802017f */
[----:B-1----:R-:W-:Y:S05]  /*8770*/  @!P1 BRA `(.L_x_179) ;  /* 0x0000001000709947 */ /* 0x002fea0003800000 */
.L_x_206:
[----:B-1----:R-:W-:Y:S01]  /*8780*/  PRMT R10, R13, 0x9910, RZ ;  /* 0x000099100d0a7816 */ /* 0x002fe200000000ff */
[----:B0-----:R0:W-:Y:S03]  /*8790*/  @!P3 SYNCS.ARRIVE.TRANS64 RZ, [R19+URZ], R11 ;  /* 0x0000000b13ffb9a7 */ /* 0x0011e6000800003f */
[----:B------:R-:W-:-:S13]  /*87a0*/  ISETP.NE.AND P1, PT, R10, 0x2, PT ;  /* 0x000000020a00780c */ /* 0x000fda0003f25270 */
[----:B0-----:R-:W-:Y:S05]  /*87b0*/  @P1 BRA `(.L_x_180) ;  /* 0x0000000000041947 */ /* 0x001fea0003800000 */
[----:B------:R-:W-:Y:S01]  /*87c0*/  BPT.TRAP 0x1 ;  /* 0x000000040000795c */ /* 0x000fe20000300000 */
.L_x_180:
[----:B------:R-:W-:Y:S05]  /*87d0*/  @P0 BRA `(.L_x_181) ;  /* 0x0000000000040947 */ /* 0x000fea0003800000 */
[----:B------:R-:W-:Y:S01]  /*87e0*/  BPT.TRAP 0x1 ;  /* 0x000000040000795c */ /* 0x000fe20000300000 */
.L_x_181:
[----:B------:R-:W-:Y:S01]  /*87f0*/  LEA R10, R6, UR28, 0x1 ;  /* 0x0000001c060a7c11 */ /* 0x000fe2000f8e08ff */
[----:B------:R-:W-:Y:S01]  /*8800*/  VIADD R20, R20, 0xffffffff ;  /* 0xffffffff14147836 */ /* 0x000fe20000000000 */
[----:B------:R-:W-:Y:S01]  /*8810*/  R2UR UR11, R6 ;  /* 0x00000000060b72ca */ /* 0x000fe200000e0000 */
[----:B------:R-:W-:Y:S01]  /*8820*/  UIADD3 UR16, UP0, UR26, 0xf0, URZ ;  /* 0x000000f01a107890 */ /* 0x000fe2000ff1e03f */
[----:B------:R-:W-:Y:S01]  /*8830*/  R2UR UR22, R21 ;  /* 0x00000000151672ca */ /* 0x000fe200000e0000 */
[----:B------:R-:W-:Y:S01]  /*8840*/  IMAD.U32 R10, R10, 0x1000, R21 ;  /* 0x000010000a0a7824 */ /* 0x000fe200078e0015 */
[----:B------:R-:W-:Y:S01]  /*8850*/  R2UR UR23, R17 ;  /* 0x00000000111772ca */ /* 0x000fe200000e0000 */
[----:B------:R-:W-:Y:S01]  /*8860*/  UIADD3 UR30, UP1, UR26, 0x1f0, URZ ;  /* 0x000001f01a1e7890 */ /* 0x000fe2000ff3e03f */
[----:B------:R-:W-:Y:S01]  /*8870*/  R2UR UR9, R19 ;  /* 0x00000000130972ca */ /* 0x000fe200000e0000 */
[----:B------:R-:W-:Y:S01]  /*8880*/  UIADD3.X UR17, URZ, UR27, URZ, UP0, !UPT ;  /* 0x0000001b3f117290 */ /* 0x000fe200087fe43f */
[----:B------:R-:W-:Y:S01]  /*8890*/  R2UR UR8, R10 ;  /* 0x000000000a0872ca */ /* 0x000fe200000e0000 */
[----:B------:R-:W-:Y:S01]  /*88a0*/  UPRMT UR21, URZ, 0x5410, UR15 ;  /* 0x000054103f157896 */ /* 0x000fe2000800000f */
[----:B------:R-:W-:Y:S01]  /*88b0*/  R2UR UR10, R18 ;  /* 0x00000000120a72ca */ /* 0x000fe200000e0000 */
[----:B------:R-:W-:Y:S01]  /*88c0*/  VIADD R6, R6, 0x1 ;  /* 0x0000000106067836 */ /* 0x000fe20000000000 */
[----:B------:R-:W-:Y:S01]  /*88d0*/  R2UR UR12, R4 ;  /* 0x00000000040c72ca */ /* 0x000fe200000e0000 */
[----:B------:R-:W-:Y:S01]  /*88e0*/  ULEA UR11, UR11, UR7, 0xe ;  /* 0x000000070b0b7291 */ /* 0x000fe2000f8e703f */
[----:B------:R-:W-:Y:S01]  /*88f0*/  R2UR UR24, R16 ;  /* 0x00000000101872ca */ /* 0x000fe200000e0000 */
[----:B------:R-:W-:Y:S01]  /*8900*/  UPRMT UR29, URZ, 0x5410, UR20 ;  /* 0x000054103f1d7896 */ /* 0x000fe20008000014 */
[----:B------:R-:W-:Y:S01]  /*8910*/  ISETP.GT.AND P4, PT, R20, 0x1, PT ;  /* 0x000000011400780c */ /* 0x000fe20003f84270 */
[----:B------:R-:W-:Y:S01]  /*8920*/  UIADD3 UR22, UR22, 0x12180, UR11 ;  /* 0x0001218016167890 */ /* 0x000fe2000fffe00b */
[----:B------:R-:W-:Y:S01]  /*8930*/  ISETP.NE.AND P1, PT, R6, 0x9, PT ;  /* 0x000000090600780c */ /* 0x000fe20003f25270 */
[----:B------:R-:W-:Y:S01]  /*8940*/  UIADD3.X UR31, URZ, UR27, URZ, UP1, !UPT ;  /* 0x0000001b3f1f7290 */ /* 0x000fe20008ffe43f */
[----:B------:R-:W-:Y:S01]  /*8950*/  VIADD R18, R18, 0x80 ;  /* 0x0000008012127836 */ /* 0x000fe20000000000 */
[----:B------:R-:W-:Y:S01]  /*8960*/  UIADD3 UR8, UR8, 0x180, URZ ;  /* 0x0000018008087890 */ /* 0x000fe2000fffe03f */
[----:B------:R-:W-:Y:S01]  /*8970*/  SEL R10, RZ, 0x1, P1 ;  /* 0x00000001ff0a7807 */ /* 0x000fe20000800000 */
[----:B------:R-:W-:Y:S01]  /*8980*/  UMOV UR18, 0x0 ;  /* 0x0000000000127882 */ /* 0x000fe20000000000 */
[----:B------:R-:W-:Y:S01]  /*8990*/  UMOV UR19, 0x10000000 ;  /* 0x1000000000137882 */ /* 0x000fe20000000000 */
[----:B------:R-:W-:Y:S01]  /*89a0*/  UMOV UR11, UR23 ;  /* 0x00000017000b7c82 */ /* 0x000fe20008000000 */
[----:B------:R-:W-:-:S02]  /*89b0*/  LOP3.LUT R5, R5, R10, RZ, 0x3c, !PT ;  /* 0x0000000a05057212 */ /* 0x000fc400078e3cff */
[----:B------:R-:W-:Y:S02]  /*89c0*/  SEL R6, R6, RZ, P1 ;  /* 0x000000ff06067207 */ /* 0x000fe40000800000 */
[----:B------:R0:W-:Y:S02]  /*89d0*/  UTMALDG.3D.MULTICAST [UR8], [UR16], UR21, desc[UR18] ;  /* 0x00001208100073b4 */ /* 0x0001e40008011815 */
[----:B0-----:R-:W-:Y:S01]  /*89e0*/  UMOV UR8, UR22 ;  /* 0x0000001600087c82 */ /* 0x001fe20008000000 */
[----:B------:R-:W-:Y:S02]  /*89f0*/  UMOV UR11, UR24 ;  /* 0x00000018000b7c82 */ /* 0x000fe40008000000 */
[----:B------:R0:W-:Y:S02]  /*8a00*/  UTMALDG.3D.MULTICAST [UR8], [UR30], UR29, desc[UR18] ;  /* 0x000012081e0073b4 */ /* 0x0001e4000801181d */
[----:B0-----:R-:W-:Y:S05]  /*8a10*/  @P4 BRA `(.L_x_182) ;  /* 0xfffffffc00384947 */ /* 0x001fea000383ffff */
.L_x_178:
[----:B------:R-:W-:Y:S05]  /*8a20*/  BSYNC B1 ;  /* 0x0000000000017941 */ /* 0x000fea0003800000 */
.L_x_177:
[----:B------:R-:W-:Y:S01]  /*8a30*/  LOP3.LUT P5, RZ, R14, 0xff, RZ, 0xc0, !PT ;  /* 0x000000ff0eff7812 */ /* 0x000fe200078ac0ff */
[----:B------:R-:W-:Y:S01]  /*8a40*/  VIADD R6, R15, UR13 ;  /* 0x0000000d0f067c36 */ /* 0x000fe20008000000 */
[----:B------:R-:W-:Y:S01]  /*8a50*/  ULDC.64 UR8, c[0x0][0x650] ;  /* 0x0001940000087ab9 */ /* 0x000fe20000000a00 */
[----:B------:R-:W-:Y:S01]  /*8a60*/  IMAD.U32 R11, RZ, RZ, UR13 ;  /* 0x0000000dff0b7e24 */ /* 0x000fe2000f8e00ff */
[----:B------:R-:W-:Y:S01]  /*8a70*/  UISETP.GE.U32.AND UP0, UPT, UR13, 0x9, UPT ;  /* 0x000000090d00788c */ /* 0x000fe2000bf06070 */
[----:B------:R-:W-:Y:S01]  /*8a80*/  BSSY B1, `(.L_x_183) ;  /* 0x000006b000017945 */ /* 0x000fe20003800000 */
[----:B------:R-:W-:Y:S02]  /*8a90*/  ISETP.GT.U32.AND P1, PT, R6, 0x8, PT ;  /* 0x000000080600780c */ /* 0x000fe40003f24070 */
[----:B------:R-:W-:Y:S02]  /*8aa0*/  PRMT R14, RZ, 0x7610, R14 ;  /* 0x00007610ff0e7816 */ /* 0x000fe4000000000e */
[----:B------:R-:W-:-:S02]  /*8ab0*/  ISETP.LT.U32.AND P1, PT, R11, 0x9, P1 ;  /* 0x000000090b00780c */ /* 0x000fc40000f21070 */
[----:B------:R-:W-:Y:S01]  /*8ac0*/  PLOP3.LUT P4, PT, PT, PT, UP0, 0x80, 0x0 ;  /* 0x000000000000781c */ /* 0x000fe20003f8f008 */
[----:B------:R-:W0:Y:S01]  /*8ad0*/  @P5 S2R R5, SR_CgaCtaId ;  /* 0x0000000000055919 */ /* 0x000e220000008800 */
[----:B------:R-:W-:-:S04]  /*8ae0*/  @P5 MOV R4, 0x400 ;  /* 0x0000040000045802 */ /* 0x000fc80000000f00 */
[----:B0-----:R-:W-:Y:S01]  /*8af0*/  @P5 LEA R10, R5, R4, 0x18 ;  /* 0x00000004050a5211 */ /* 0x001fe200078ec0ff */
[----:B------:R-:W-:-:S03]  /*8b00*/  IMAD.WIDE.U32 R4, R6, 0x38e38e39, RZ ;  /* 0x38e38e3906047825 */ /* 0x000fc600078e00ff */
[----:B------:R0:W-:Y:S01]  /*8b10*/  @P5 SYNCS.ARRIVE.TRANS64.A1T0 RZ, [R10+URZ+0xc8], RZ ;  /* 0x0000c8ff0aff59a7 */ /* 0x0001e2000810003f */
[----:B------:R-:W-:Y:S01]  /*8b20*/  IADD3 R2, P5, R2, R8, RZ ;  /* 0x0000000802027210 */ /* 0x000fe20007fbe0ff */
[----:B------:R-:W-:Y:S01]  /*8b30*/  IMAD.MOV.U32 R4, RZ, RZ, -0x1 ;  /* 0xffffffffff047424 */ /* 0x000fe200078e00ff */
[----:B------:R-:W-:Y:S02]  /*8b40*/  SHF.R.U32.HI R11, RZ, 0x1, R5 ;  /* 0x00000001ff0b7819 */ /* 0x000fe40000011605 */
[----:B------:R-:W-:Y:S01]  /*8b50*/  SEL R5, RZ, 0x1, !P1 ;  /* 0x00000001ff057807 */ /* 0x000fe20004800000 */
[----:B------:R-:W-:Y:S01]  /*8b60*/  IMAD.X R3, R3, 0x1, R0, P5 ;  /* 0x0000000103037824 */ /* 0x000fe200028e0600 */
[----:B------:R-:W-:Y:S01]  /*8b70*/  ISETP.GE.U32.AND P1, PT, R2, UR8, PT ;  /* 0x0000000802007c0c */ /* 0x000fe2000bf26070 */
[----:B------:R-:W-:Y:S01]  /*8b80*/  IMAD R15, R11, -0x9, R6 ;  /* 0xfffffff70b0f7824 */ /* 0x000fe200078e0206 */
[----:B------:R-:W-:Y:S01]  /*8b90*/  LOP3.LUT R12, R12, R5, RZ, 0x3c, !PT ;  /* 0x000000050c0c7212 */ /* 0x000fe200078e3cff */
[----:B------:R-:W-:Y:S01]  /*8ba0*/  IMAD.MOV.U32 R6, RZ, RZ, -0x1 ;  /* 0xffffffffff067424 */ /* 0x000fe200078e00ff */
[----:B------:R-:W-:Y:S01]  /*8bb0*/  ISETP.GE.U32.AND.EX P1, PT, R3, UR9, PT, P1 ;  /* 0x0000000903007c0c */ /* 0x000fe2000bf26110 */
[----:B------:R-:W-:Y:S01]  /*8bc0*/  IMAD.MOV.U32 R5, RZ, RZ, -0x1 ;  /* 0xffffffffff057424 */ /* 0x000fe200078e00ff */
[----:B------:R-:W-:-:S02]  /*8bd0*/  @P4 LOP3.LUT R12, R12, 0x1, R11, 0x78, !PT ;  /* 0x000000010c0c4812 */ /* 0x000fc400078e780b */
[----:B0-----:R-:W-:-:S09]  /*8be0*/  PRMT R10, RZ, 0x7610, R10 ;  /* 0x00007610ff0a7816 */ /* 0x001fd2000000000a */
[----:B------:R-:W-:Y:S05]  /*8bf0*/  @P1 BRA `(.L_x_184) ;  /* 0x00000004004c1947 */ /* 0x000fea0003800000 */
[----:B------:R-:W0:Y:S01]  /*8c00*/  S2R R17, SR_CTAID.X ;  /* 0x0000000000117919 */ /* 0x000e220000002500 */
[----:B------:R-:W-:Y:S01]  /*8c10*/  ULDC.64 UR8, c[0x0][0x628] ;  /* 0x00018a0000087ab9 */ /* 0x000fe20000000a00 */
[----:B------:R-:W1:Y:S01]  /*8c20*/  LDC R18, c[0x0][0x144] ;  /* 0x00005100ff127b82 */ /* 0x000e620000000800 */
[----:B------:R-:W-:Y:S01]  /*8c30*/  ISETP.NE.U32.AND P1, PT, RZ, UR8, PT ;  /* 0x00000008ff007c0c */ /* 0x000fe2000bf25070 */
[----:B------:R-:W2:Y:S01]  /*8c40*/  S2R R6, SR_CTAID.Y ;  /* 0x0000000000067919 */ /* 0x000ea20000002600 */
[----:B------:R-:W-:Y:S01]  /*8c50*/  ULDC UR10, c[0x0][0x150] ;  /* 0x00005400000a7ab9 */ /* 0x000fe20000000800 */
[----:B------:R-:W-:Y:S01]  /*8c60*/  ULDC UR11, c[0x0][0x630] ;  /* 0x00018c00000b7ab9 */ /* 0x000fe20000000800 */
[----:B------:R-:W-:Y:S01]  /*8c70*/  ISETP.NE.AND.EX P1, PT, RZ, UR9, PT, P1 ;  /* 0x00000009ff007c0c */ /* 0x000fe2000bf25310 */
[----:B------:R-:W-:Y:S01]  /*8c80*/  IMAD.MOV.U32 R4, RZ, RZ, R2 ;  /* 0x000000ffff047224 */ /* 0x000fe200078e0002 */
[----:B0-----:R-:W-:-:S05]  /*8c90*/  I2FP.F32.U32 R5, R17 ;  /* 0x0000001100057245 */ /* 0x001fca0000201000 */
[----:B------:R-:W-:Y:S01]  /*8ca0*/  FMUL R20, R5, UR10 ;  /* 0x0000000a05147c20 */ /* 0x000fe20008400000 */
[----:B------:R-:W-:-:S05]  /*8cb0*/  IMAD.MOV.U32 R5, RZ, RZ, R3 ;  /* 0x000000ffff057224 */ /* 0x000fca00078e0003 */
[----:B--2---:R-:W-:Y:S05]  /*8cc0*/  @!P1 BRA `(.L_x_185) ;  /* 0x0000000000289947 */ /* 0x004fea0003800000 */
[----:B------:R-:W-:Y:S02]  /*8cd0*/  ULDC UR10, c[0x0][0x634] ;  /* 0x00018d00000a7ab9 */ /* 0x000fe40000000800 */
[----:B------:R-:W-:-:S05]  /*8ce0*/  IADD3 R5, P1, R2, UR10, RZ ;  /* 0x0000000a02057c10 */ /* 0x000fca000ff3e0ff */
[----:B------:R-:W-:-:S04]  /*8cf0*/  IMAD.X R19, RZ, RZ, R3, P1 ;  /* 0x000000ffff137224 */ /* 0x000fc800008e0603 */
[----:B------:R-:W-:-:S04]  /*8d00*/  IMAD.WIDE.U32 R10, R19, UR8, RZ ;  /* 0x00000008130a7c25 */ /* 0x000fc8000f8e00ff */
[----:B------:R-:W-:-:S04]  /*8d10*/  IMAD.WIDE.U32 R10, P1, R5, UR9, R10 ;  /* 0x00000009050a7c25 */ /* 0x000fc8000f82000a */
[----:B------:R-:W-:-:S04]  /*8d20*/  IMAD.WIDE.U32 R4, R5, UR8, RZ ;  /* 0x0000000805047c25 */ /* 0x000fc8000f8e00ff */
[----:B------:R-:W-:Y:S01]  /*8d30*/  IMAD.MOV.U32 R4, RZ, RZ, R11 ;  /* 0x000000ffff047224 */ /* 0x000fe200078e000b */
[----:B------:R-:W-:Y:S01]  /*8d40*/  IADD3 RZ, P4, R5, R10, RZ ;  /* 0x0000000a05ff7210 */ /* 0x000fe20007f9e0ff */
[----:B------:R-:W-:-:S04]  /*8d50*/  IMAD.X R5, RZ, RZ, RZ, P1 ;  /* 0x000000ffff057224 */ /* 0x000fc800008e06ff */
[----:B------:R-:W-:-:S08]  /*8d60*/  IMAD.WIDE.U32.X R4, R19, UR9, R4, P4 ;  /* 0x0000000913047c25 */ /* 0x000fd0000a0e0404 */
.L_x_185:
[--C-:B------:R-:W-:Y:S01]  /*8d70*/  SHF.R.U64 R16, R4, UR11, R5.reuse ;  /* 0x0000000b04107c19 */ /* 0x100fe20008001205 */
[----:B------:R-:W0:Y:S01]  /*8d80*/  F2I.U32.TRUNC.NTZ R20, R20 ;  /* 0x0000001400147305 */ /* 0x000e22000020f000 */
[----:B------:R-:W-:Y:S01]  /*8d90*/  SHF.R.U32.HI R4, RZ, UR11, R5 ;  /* 0x0000000bff047c19 */ /* 0x000fe20008011605 */
[----:B------:R-:W-:Y:S01]  /*8da0*/  ULDC.64 UR8, c[0x0][0x620] ;  /* 0x0001880000087ab9 */ /* 0x000fe20000000a00 */
[----:B------:R-:W-:Y:S01]  /*8db0*/  IADD3 R11, P1, RZ, -R16, RZ ;  /* 0x80000010ff0b7210 */ /* 0x000fe20007f3e0ff */
[----:B------:R-:W-:Y:S01]  /*8dc0*/  ULDC.64 UR10, c[0x0][0x640] ;  /* 0x00019000000a7ab9 */ /* 0x000fe20000000a00 */
[----:B------:R-:W2:Y:S03]  /*8dd0*/  LDC R21, c[0x0][0x148] ;  /* 0x00005200ff157b82 */ /* 0x000ea60000000800 */
[----:B------:R-:W-:Y:S01]  /*8de0*/  IMAD.X R4, RZ, RZ, ~R4, P1 ;  /* 0x000000ffff047224 */ /* 0x000fe200008e0e04 */
[----:B------:R-:W-:-:S03]  /*8df0*/  ISETP.NE.U32.AND P1, PT, RZ, UR10, PT ;  /* 0x0000000aff007c0c */ /* 0x000fc6000bf25070 */
[----:B------:R-:W-:Y:S01]  /*8e00*/  IMAD R10, R4, UR8, RZ ;  /* 0x00000008040a7c24 */ /* 0x000fe2000f8e02ff */
[----:B------:R-:W-:Y:S01]  /*8e10*/  ISETP.NE.AND.EX P1, PT, RZ, UR11, PT, P1 ;  /* 0x0000000bff007c0c */ /* 0x000fe2000bf25310 */
[----:B------:R-:W-:Y:S01]  /*8e20*/  IMAD.WIDE.U32 R4, R11, UR8, R2 ;  /* 0x000000080b047c25 */ /* 0x000fe2000f8e0002 */
[----:B------:R-:W-:-:S03]  /*8e30*/  ULDC UR8, c[0x0][0x618] ;  /* 0x0001860000087ab9 */ /* 0x000fc60000000800 */
[----:B------:R-:W-:Y:S01]  /*8e40*/  IMAD R11, R11, UR9, R10 ;  /* 0x000000090b0b7c24 */ /* 0x000fe2000f8e020a */
[----:B------:R-:W-:Y:S01]  /*8e50*/  ULDC UR9, c[0x0][0x154] ;  /* 0x0000550000097ab9 */ /* 0x000fe20000000800 */
[----:B0-----:R-:W-:Y:S02]  /*8e60*/  IMAD.MOV R10, RZ, RZ, -R20 ;  /* 0x000000ffff0a7224 */ /* 0x001fe400078e0a14 */
[----:B------:R-:W-:Y:S02]  /*8e70*/  IMAD.IADD R5, R5, 0x1, R11 ;  /* 0x0000000105057824 */ /* 0x000fe400078e020b */
[----:B-1----:R-:W-:Y:S01]  /*8e80*/  IMAD R17, R18, R10, R17 ;  /* 0x0000000a12117224 */ /* 0x002fe200078e0211 */
[----:B------:R-:W-:Y:S02]  /*8e90*/  I2FP.F32.U32 R10, R6 ;  /* 0x00000006000a7245 */ /* 0x000fe40000201000 */
[--C-:B------:R-:W-:Y:S02]  /*8ea0*/  SHF.R.U64 R18, R4, UR8, R5.reuse ;  /* 0x0000000804127c19 */ /* 0x100fe40008001205 */
[----:B------:R-:W-:Y:S01]  /*8eb0*/  SHF.R.U32.HI R5, RZ, UR8, R5 ;  /* 0x00000008ff057c19 */ /* 0x000fe20008011605 */
[----:B------:R-:W-:Y:S01]  /*8ec0*/  FMUL R10, R10, UR9 ;  /* 0x000000090a0a7c20 */ /* 0x000fe20008400000 */
[----:B------:R-:W-:-:S02]  /*8ed0*/  ULDC UR8, c[0x0][0x608] ;  /* 0x0001820000087ab9 */ /* 0x000fc40000000800 */
[--C-:B------:R-:W-:Y:S01]  /*8ee0*/  SHF.R.U64 R20, R18, UR8, R5.reuse ;  /* 0x0000000812147c19 */ /* 0x100fe20008001205 */
[----:B------:R0:W1:Y:S01]  /*8ef0*/  F2I.U32.TRUNC.NTZ R22, R10 ;  /* 0x0000000a00167305 */ /* 0x000062000020f000 */
[----:B------:R-:W-:Y:S01]  /*8f00*/  SHF.R.U32.HI R5, RZ, UR8, R5 ;  /* 0x00000008ff057c19 */ /* 0x000fe20008011605 */
[----:B------:R-:W-:-:S03]  /*8f10*/  ULDC UR8, c[0x0][0x658] ;  /* 0x0001960000087ab9 */ /* 0x000fc60000000800 */
[--C-:B------:R-:W-:Y:S02]  /*8f20*/  SHF.R.U64 R19, R20, UR8, R5.reuse ;  /* 0x0000000814137c19 */ /* 0x100fe40008001205 */
[----:B------:R-:W-:-:S03]  /*8f30*/  SHF.R.U32.HI R23, RZ, UR8, R5 ;  /* 0x00000008ff177c19 */ /* 0x000fc60008011605 */
[----:B------:R-:W-:Y:S02]  /*8f40*/  IMAD.MOV.U32 R4, RZ, RZ, R19 ;  /* 0x000000ffff047224 */ /* 0x000fe400078e0013 */
[----:B------:R-:W-:Y:S01]  /*8f50*/  IMAD.MOV.U32 R5, RZ, RZ, R23 ;  /* 0x000000ffff057224 */ /* 0x000fe200078e0017 */
[----:B0-----:R-:W-:Y:S06]  /*8f60*/  @!P1 BRA `(.L_x_186) ;  /* 0x0000000000289947 */ /* 0x001fec0003800000 */
        /* <DEDUP_REMOVED lines=10> */
.L_x_186:
[----:B------:R-:W-:Y:S01]  /*9010*/  ULDC UR8, c[0x0][0x648] ;  /* 0x0001920000087ab9 */ /* 0x000fe20000000800 */
[----:B-1----:R-:W-:Y:S01]  /*9020*/  IMAD.MOV R22, RZ, RZ, -R22 ;  /* 0x000000ffff167224 */ /* 0x002fe200078e0a16 */
[----:B------:R-:W-:Y:S01]  /*9030*/  SHF.R.U64 R5, R4, UR8, R5 ;  /* 0x0000000804057c19 */ /* 0x000fe20008001205 */
[----:B------:R-:W-:Y:S01]  /*9040*/  ULDC UR8, c[0x0][0x638] ;  /* 0x00018e0000087ab9 */ /* 0x000fe20000000800 */
[----:B------:R-:W-:Y:S01]  /*9050*/  LOP3.LUT R4, R20, UR14, RZ, 0xc0, !PT ;  /* 0x0000000e14047c12 */ /* 0x000fe2000f8ec0ff */
[----:B--2---:R-:W-:Y:S01]  /*9060*/  @P2 IMAD R17, R21, R22, R6 ;  /* 0x0000001615112224 */ /* 0x004fe200078e0206 */
[----:B------:R-:W-:Y:S01]  /*9070*/  LOP3.LUT R18, R18, UR4, RZ, 0xc0, !PT ;  /* 0x0000000412127c12 */ /* 0x000fe2000f8ec0ff */
[----:B------:R-:W-:Y:S01]  /*9080*/  IMAD.MOV R6, RZ, RZ, -R5 ;  /* 0x000000ffff067224 */ /* 0x000fe200078e0a05 */
[----:B------:R-:W-:Y:S01]  /*9090*/  ULDC UR9, c[0x0][0x610] ;  /* 0x0001840000097ab9 */ /* 0x000fe20000000800 */
[----:B------:R-:W-:Y:S02]  /*90a0*/  IMAD R4, R5, UR5, R4 ;  /* 0x0000000505047c24 */ /* 0x000fe4000f8e0204 */
[----:B------:R-:W-:Y:S01]  /*90b0*/  IMAD R19, R6, UR8, R19 ;  /* 0x0000000806137c24 */ /* 0x000fe2000f8e0213 */
[----:B------:R-:W-:Y:S01]  /*90c0*/  ULDC UR8, c[0x0][0x600] ;  /* 0x0001800000087ab9 */ /* 0x000fe20000000800 */
[----:B------:R-:W-:-:S02]  /*90d0*/  IMAD R17, R4, UR9, R17 ;  /* 0x0000000904117c24 */ /* 0x000fc4000f8e0211 */
[----:B------:R-:W-:Y:S02]  /*90e0*/  IMAD R6, R19, UR8, R18 ;  /* 0x0000000813067c24 */ /* 0x000fe4000f8e0212 */
[----:B------:R-:W-:Y:S02]  /*90f0*/  IMAD.MOV.U32 R10, RZ, RZ, 0x1 ;  /* 0x00000001ff0a7424 */ /* 0x000fe400078e00ff */
[----:B------:R-:W-:Y:S01]  /*9100*/  IMAD.MOV.U32 R4, RZ, RZ, R16 ;  /* 0x000000ffff047224 */ /* 0x000fe200078e0010 */
[----:B------:R-:W-:Y:S02]  /*9110*/  SEL R5, R6, R17, !P2 ;  /* 0x0000001106057207 */ /* 0x000fe40005000000 */
[----:B------:R-:W-:-:S07]  /*9120*/  SEL R6, R17, R6, !P2 ;  /* 0x0000000611067207 */ /* 0x000fce0005000000 */
.L_x_184:
[----:B------:R-:W-:Y:S05]  /*9130*/  BSYNC B1 ;  /* 0x0000000000017941 */ /* 0x000fea0003800000 */
.L_x_183:
[----:B------:R-:W-:-:S13]  /*9140*/  LOP3.LUT P1, RZ, R10, 0xff, RZ, 0xc0, !PT ;  /* 0x000000ff0aff7812 */ /* 0x000fda000782c0ff */
[----:B------:R-:W-:Y:S05]  /*9150*/  @P1 BRA `(.L_x_187) ;  /* 0xfffffff400301947 */ /* 0x000fea000383ffff */
[----:B------:R-:W-:Y:S05]  /*9160*/  BSYNC B0 ;  /* 0x0000000000007941 */ /* 0x000fea0003800000 */
.L_x_175:
[----:B------:R-:W-:-:S03]  /*9170*/  UMOV UR8, 0xffffffff ;  /* 0xffffffff00087882 */ /* 0x000fc60000000000 */
[----:B------:R-:W-:Y:S05]  /*9180*/  BRA.DIV UR8, `(.L_x_188) ;  /* 0x0000000a08007947 */ /* 0x000fea000b800000 */
[----:B------:R-:W-:-:S13]  /*9190*/  ELECT P0, URZ, PT ;  /* 0x00000000003f782f */ /* 0x000fda0003800000 */
.L_x_209:
[----:B------:R-:W-:Y:S04]  /*91a0*/  BSSY B0, `(.L_x_189) ;  /* 0x0000058000007945 */ /* 0x000fe80003800000 */
[----:B------:R-:W-:Y:S05]  /*91b0*/  @!P0 BRA `(.L_x_190) ;  /* 0x0000000400588947 */ /* 0x000fea0003800000 */
[----:B------:R-:W-:-:S04]  /*91c0*/  LOP3.LUT R7, R7, 0x2, RZ, 0xfc, !PT ;  /* 0x0000000207077812 */ /* 0x000fc800078efcff */
[----:B------:R-:W-:-:S13]  /*91d0*/  ISETP.NE.AND P0, PT, R7, 0x3, PT ;  /* 0x000000030700780c */ /* 0x000fda0003f05270 */
[----:B------:R-:W-:Y:S05]  /*91e0*/  @!P0 BRA `(.L_x_191) ;  /* 0x0000000000048947 */ /* 0x000fea0003800000 */
[----:B------:R-:W-:Y:S01]  /*91f0*/  BPT.TRAP 0x1 ;  /* 0x000000040000795c */ /* 0x000fe20000300000 */
.L_x_191:
[----:B------:R-:W0:Y:S01]  /*9200*/  S2R R3, SR_CgaCtaId ;  /* 0x0000000000037919 */ /* 0x000e220000008800 */
[----:B------:R-:W-:Y:S02]  /*9210*/  MOV R0, 0x400 ;  /* 0x0000040000007802 */ /* 0x000fe40000000f00 */
[----:B------:R-:W-:Y:S02]  /*9220*/  SHF.L.U32 R2, R12, 0x1f, RZ ;  /* 0x0000001f0c027819 */ /* 0x000fe400000006ff */
[----:B0-----:R-:W-:-:S05]  /*9230*/  LEA R0, R3, R0, 0x18 ;  /* 0x0000000003007211 */ /* 0x001fca00078ec0ff */
[----:B------:R-:W-:-:S04]  /*9240*/  VIADD R0, R0, 0x48 ;  /* 0x0000004800007836 */ /* 0x000fc80000000000 */
[C---:B------:R-:W-:Y:S02]  /*9250*/  IMAD R5, R15.reuse, 0x8, R0 ;  /* 0x000000080f057824 */ /* 0x040fe400078e0200 */
[----:B------:R-:W-:Y:S02]  /*9260*/  VIADD R15, R15, 0x1 ;  /* 0x000000010f0f7836 */ /* 0x000fe40000000000 */
[----:B------:R-:W0:Y:S03]  /*9270*/  SYNCS.PHASECHK.TRANS64.TRYWAIT P0, [R5+URZ], R2 ;  /* 0x00000002050075a7 */ /* 0x000e26000800017f */
[----:B------:R-:W-:-:S04]  /*9280*/  ISETP.NE.AND P1, PT, R15, 0x9, PT ;  /* 0x000000090f00780c */ /* 0x000fc80003f25270 */
[----:B------:R-:W-:Y:S02]  /*9290*/  SEL R3, RZ, 0x1, P1 ;  /* 0x00000001ff037807 */ /* 0x000fe40000800000 */
[----:B------:R-:W-:Y:S02]  /*92a0*/  SEL R15, R15, RZ, P1 ;  /* 0x000000ff0f0f7207 */ /* 0x000fe40000800000 */
[----:B------:R-:W-:-:S03]  /*92b0*/  LOP3.LUT R12, R12, R3, RZ, 0x3c, !PT ;  /* 0x000000030c0c7212 */ /* 0x000fc600078e3cff */
[----:B------:R-:W-:Y:S01]  /*92c0*/  IMAD R7, R15, 0x8, R0 ;  /* 0x000000080f077824 */ /* 0x000fe200078e0200 */
[----:B------:R-:W-:Y:S01]  /*92d0*/  SHF.L.U32 R4, R12, 0x1f, RZ ;  /* 0x0000001f0c047819 */ /* 0x000fe200000006ff */
[----:B0-----:R-:W-:Y:S06]  /*92e0*/  @!P0 BRA `(.L_x_192) ;  /* 0x0000000400cc8947 */ /* 0x001fec0003800000 */
.L_x_210:
[----:B------:R-:W1:Y:S01]  /*92f0*/  SYNCS.PHASECHK.TRANS64.TRYWAIT P0, [R7+URZ], R4 ;  /* 0x00000004070075a7 */ /* 0x000e62000800017f */
[----:B0-----:R-:W-:-:S05]  /*9300*/  VIADD R2, R15, 0x1 ;  /* 0x000000010f027836 */ /* 0x001fca0000000000 */
[----:B------:R-:W-:-:S04]  /*9310*/  ISETP.NE.AND P1, PT, R2, 0x9, PT ;  /* 0x000000090200780c */ /* 0x000fc80003f25270 */
[----:B------:R-:W-:Y:S02]  /*9320*/  SEL R3, RZ, 0x1, P1 ;  /* 0x00000001ff037807 */ /* 0x000fe40000800000 */
[----:B------:R-:W-:Y:S02]  /*9330*/  SEL R9, R2, RZ, P1 ;  /* 0x000000ff02097207 */ /* 0x000fe40000800000 */
[----:B------:R-:W-:-:S03]  /*9340*/  LOP3.LUT R12, R12, R3, RZ, 0x3c, !PT ;  /* 0x000000030c0c7212 */ /* 0x000fc600078e3cff */
[----:B------:R-:W-:Y:S01]  /*9350*/  IMAD R6, R9, 0x8, R0 ;  /* 0x0000000809067824 */ /* 0x000fe200078e0200 */
[----:B------:R-:W-:Y:S01]  /*9360*/  SHF.L.U32 R5, R12, 0x1f, RZ ;  /* 0x0000001f0c057819 */ /* 0x000fe200000006ff */
[----:B-1----:R-:W-:Y:S06]  /*9370*/  @!P0 BRA `(.L_x_193) ;  /* 0x0000000400bc8947 */ /* 0x002fec0003800000 */
.L_x_211:
[----:B------:R-:W1:Y:S01]  /*9380*/  SYNCS.PHASECHK.TRANS64.TRYWAIT P0, [R6+URZ], R5 ;  /* 0x00000005060075a7 */ /* 0x000e62000800017f */
[----:B------:R-:W-:-:S05]  /*9390*/  VIADD R2, R9, 0x1 ;  /* 0x0000000109027836 */ /* 0x000fca0000000000 */
[----:B------:R-:W-:-:S04]  /*93a0*/  ISETP.NE.AND P1, PT, R2, 0x9, PT ;  /* 0x000000090200780c */ /* 0x000fc80003f25270 */
[----:B------:R-:W-:Y:S02]  /*93b0*/  SEL R3, RZ, 0x1, P1 ;  /* 0x00000001ff037807 */ /* 0x000fe40000800000 */
[----:B0-----:R-:W-:Y:S02]  /*93c0*/  SEL R7, R2, RZ, P1 ;  /* 0x000000ff02077207 */ /* 0x001fe40000800000 */
[----:B------:R-:W-:-:S03]  /*93d0*/  LOP3.LUT R12, R12, R3, RZ, 0x3c, !PT ;  /* 0x000000030c0c7212 */ /* 0x000fc600078e3cff */
[----:B------:R-:W-:Y:S01]  /*93e0*/  IMAD R9, R7, 0x8, R0 ;  /* 0x0000000807097824 */ /* 0x000fe200078e0200 */
[----:B------:R-:W-:Y:S01]  /*93f0*/  SHF.L.U32 R4, R12, 0x1f, RZ ;  /* 0x0000001f0c047819 */ /* 0x000fe200000006ff */
[----:B-1----:R-:W-:Y:S06]  /*9400*/  @!P0 BRA `(.L_x_194) ;  /* 0x0000000400ac8947 */ /* 0x002fec0003800000 */
.L_x_212:
[----:B------:R-:W1:Y:S01]  /*9410*/  SYNCS.PHASECHK.TRANS64.TRYWAIT P0, [R9+URZ], R4 ;  /* 0x00000004090075a7 */ /* 0x000e62000800017f */
[----:B------:R-:W-:-:S05]  /*9420*/  VIADD R2, R7, 0x1 ;  /* 0x0000000107027836 */ /* 0x000fca0000000000 */
[----:B------:R-:W-:-:S04]  /*9430*/  ISETP.NE.AND P1, PT, R2, 0x9, PT ;  /* 0x000000090200780c */ /* 0x000fc80003f25270 */
[----:B------:R-:W-:Y:S02]  /*9440*/  SEL R3, RZ, 0x1, P1 ;  /* 0x00000001ff037807 */ /* 0x000fe40000800000 */
[----:B------:R-:W-:Y:S02]  /*9450*/  SEL R7, R2, RZ, P1 ;  /* 0x000000ff02077207 */ /* 0x000fe40000800000 */
[----:B------:R-:W-:-:S03]  /*9460*/  LOP3.LUT R12, R12, R3, RZ, 0x3c, !PT ;  /* 0x000000030c0c7212 */ /* 0x000fc600078e3cff */
[----:B0-----:R-:W-:Y:S01]  /*9470*/  IMAD R6, R7, 0x8, R0 ;  /* 0x0000000807067824 */ /* 0x001fe200078e0200 */
[----:B------:R-:W-:Y:S01]  /*9480*/  SHF.L.U32 R5, R12, 0x1f, RZ ;  /* 0x0000001f0c057819 */ /* 0x000fe200000006ff */
[----:B-1----:R-:W-:Y:S06]  /*9490*/  @!P0 BRA `(.L_x_195) ;  /* 0x00000004009c8947 */ /* 0x002fec0003800000 */
.L_x_213:
        /* <DEDUP_REMOVED lines=9> */
.L_x_214:
[----:B------:R-:W1:Y:S01]  /*9530*/  SYNCS.PHASECHK.TRANS64.TRYWAIT P0, [R9+URZ], R4 ;  /* 0x00000004090075a7 */ /* 0x000e62000800017f */
[----:B------:R-:W-:-:S05]  /*9540*/  VIADD R2, R7, 0x1 ;  /* 0x0000000107027836 */ /* 0x000fca0000000000 */
[----:B------:R-:W-:-:S04]  /*9550*/  ISETP.NE.AND P1, PT, R2, 0x9, PT ;  /* 0x000000090200780c */ /* 0x000fc80003f25270 */
[----:B------:R-:W-:Y:S02]  /*9560*/  SEL R3, RZ, 0x1, P1 ;  /* 0x00000001ff037807 */ /* 0x000fe40000800000 */
[----:B------:R-:W-:Y:S02]  /*9570*/  SEL R7, R2, RZ, P1 ;  /* 0x000000ff02077207 */ /* 0x000fe40000800000 */
[----:B------:R-:W-:-:S03]  /*9580*/  LOP3.LUT R12, R12, R3, RZ, 0x3c, !PT ;  /* 0x000000030c0c7212 */ /* 0x000fc600078e3cff */
[----:B------:R-:W-:Y:S01]  /*9590*/  IMAD R8, R7, 0x8, R0 ;  /* 0x0000000807087824 */ /* 0x000fe200078e0200 */
[----:B0-----:R-:W-:Y:S01]  /*95a0*/  SHF.L.U32 R5, R12, 0x1f, RZ ;  /* 0x0000001f0c057819 */ /* 0x001fe200000006ff */
[----:B-1----:R-:W-:Y:S06]  /*95b0*/  @!P0 BRA `(.L_x_197) ;  /* 0x00000004007c8947 */ /* 0x002fec0003800000 */
.L_x_215:
[----:B------:R-:W1:Y:S01]  /*95c0*/  SYNCS.PHASECHK.TRANS64.TRYWAIT P0, [R8+URZ], R5 ;  /* 0x00000005080075a7 */ /* 0x000e62000800017f */
[----:B------:R-:W-:-:S05]  /*95d0*/  VIADD R2, R7, 0x1 ;  /* 0x0000000107027836 */ /* 0x000fca0000000000 */
[----:B------:R-:W-:-:S04]  /*95e0*/  ISETP.NE.AND P1, PT, R2, 0x9, PT ;  /* 0x000000090200780c */ /* 0x000fc80003f25270 */
[----:B------:R-:W-:Y:S02]  /*95f0*/  SEL R3, RZ, 0x1, P1 ;  /* 0x00000001ff037807 */ /* 0x000fe40000800000 */
[----:B------:R-:W-:Y:S02]  /*9600*/  SEL R7, R2, RZ, P1 ;  /* 0x000000ff02077207 */ /* 0x000fe40000800000 */
[----:B0-----:R-:W-:-:S03]  /*9610*/  LOP3.LUT R9, R12, R3, RZ, 0x3c, !PT ;  /* 0x000000030c097212 */ /* 0x001fc600078e3cff */
[----:B------:R-:W-:Y:S01]  /*9620*/  IMAD R11, R7, 0x8, R0 ;  /* 0x00000008070b7824 */ /* 0x000fe200078e0200 */
[----:B------:R-:W-:Y:S01]  /*9630*/  SHF.L.U32 R6, R9, 0x1f, RZ ;  /* 0x0000001f09067819 */ /* 0x000fe200000006ff */
[----:B-1----:R-:W-:Y:S06]  /*9640*/  @!P0 BRA `(.L_x_198) ;  /* 0x00000004006c8947 */ /* 0x002fec0003800000 */
.L_x_216:
[----:B------:R-:W1:Y:S01]  /*9650*/  SYNCS.PHASECHK.TRANS64.TRYWAIT P0, [R11+URZ], R6 ;  /* 0x000000060b0075a7 */ /* 0x000e62000800017f */
[----:B------:R-:W-:-:S05]  /*9660*/  VIADD R2, R7, 0x1 ;  /* 0x0000000107027836 */ /* 0x000fca0000000000 */
[----:B------:R-:W-:-:S04]  /*9670*/  ISETP.NE.AND P1, PT, R2, 0x9, PT ;  /* 0x000000090200780c */ /* 0x000fc80003f25270 */
[----:B------:R-:W-:Y:S02]  /*9680*/  SEL R4, RZ, 0x1, P1 ;  /* 0x00000001ff047807 */ /* 0x000fe40000800000 */
[----:B------:R-:W-:Y:S02]  /*9690*/  SEL R3, R2, RZ, P1 ;  /* 0x000000ff02037207 */ /* 0x000fe40000800000 */
[----:B------:R-:W-:Y:S01]  /*96a0*/  LOP3.LUT R4, R9, R4, RZ, 0x3c, !PT ;  /* 0x0000000409047212 */ /* 0x000fe200078e3cff */
[----:B-1----:R-:W-:Y:S06]  /*96b0*/  @!P0 BRA `(.L_x_199) ;  /* 0x0000000400648947 */ /* 0x002fec0003800000 */
.L_x_217:
[----:B------:R-:W-:Y:S01]  /*96c0*/  IMAD R3, R3, 0x8, R0 ;  /* 0x0000000803037824 */ /* 0x000fe200078e0200 */
[----:B------:R-:W-:-:S07]  /*96d0*/  SHF.L.U32 R0, R4, 0x1f, RZ ;  /* 0x0000001f04007819 */ /* 0x000fce00000006ff */
.L_x_200:
[----:B--2---:R2:W3:Y:S02]  /*96e0*/  SYNCS.PHASECHK.TRANS64.TRYWAIT P0, [R3+URZ], R0 ;  /* 0x00000000030075a7 */ /* 0x0044e4000800017f */
[----:B---3--:R-:W-:Y:S05]  /*96f0*/  @!P0 NANOSLEEP.SYNCS 0x989680 ;  /* 0x009896800000895d */ /* 0x008fea0003900000 */
[----:B------:R-:W3:Y:S02]  /*9700*/  @!P0 SYNCS.PHASECHK.TRANS64 P0, [R3+URZ], R0 ;  /* 0x00000000030085a7 */ /* 0x000ee4000800007f */
[----:B---3--:R-:W-:Y:S05]  /*9710*/  @!P0 BRA `(.L_x_200) ;  /* 0xfffffffc00f08947 */ /* 0x008fea000383ffff */
.L_x_190:
[----:B------:R-:W-:Y:S05]  /*9720*/  BSYNC B0 ;  /* 0x0000000000007941 */ /* 0x000fea0003800000 */
.L_x_189:
[----:B------:R-:W-:Y:S05]  /*9730*/  EXIT ;  /* 0x000000000000794d */ /* 0x000fea0003800000 */
.L_x_20:
[----:B0-----:R-:W-:-:S04]  /*9740*/  IMAD.U32 R19, RZ, RZ, UR11 ;  /* 0x0000000bff137e24 */ /* 0x001fc8000f8e00ff */
[----:B------:R0:W1:Y:S03]  /*9750*/  SYNCS.PHASECHK.TRANS64.TRYWAIT P0, [R19+URZ+-0x8], R18 ;  /* 0xfffff812130075a7 */ /* 0x000066000800017f */
[----:B-1----:R-:W-:Y:S05]  /*9760*/  @!P0 NANOSLEEP.SYNCS 0x989680 ;  /* 0x009896800000895d */ /* 0x002fea0003900000 */
[----:B------:R-:W1:Y:S02]  /*9770*/  @!P0 SYNCS.PHASECHK.TRANS64 P0, [R19+URZ+-0x8], R18 ;  /* 0xfffff812130085a7 */ /* 0x000e64000800007f */
[----:B-1----:R-:W-:Y:S05]  /*9780*/  @!P0 BRA `(.L_x_20) ;  /* 0xfffffffc00ec8947 */ /* 0x002fea000383ffff */
[----:B------:R-:W-:Y:S05]  /*9790*/  BRA `(.L_x_201) ;  /* 0xffffff7c00f07947 */ /* 0x000fea000383ffff */
.L_x_25:
[----:B-1----:R-:W-:-:S04]  /*97a0*/  IMAD.U32 R19, RZ, RZ, UR6 ;  /* 0x00000006ff137e24 */ /* 0x002fc8000f8e00ff */
[----:B------:R1:W4:Y:S03]  /*97b0*/  SYNCS.PHASECHK.TRANS64.TRYWAIT P0, [R19+URZ], R18 ;  /* 0x00000012130075a7 */ /* 0x000326000800017f */
[----:B----4-:R-:W-:Y:S05]  /*97c0*/  @!P0 NANOSLEEP.SYNCS 0x989680 ;  /* 0x009896800000895d */ /* 0x010fea0003900000 */
[----:B------:R-:W4:Y:S02]  /*97d0*/  @!P0 SYNCS.PHASECHK.TRANS64 P0, [R19+URZ], R18 ;  /* 0x00000012130085a7 */ /* 0x000f24000800007f */
[----:B----4-:R-:W-:Y:S05]  /*97e0*/  @!P0 BRA `(.L_x_25) ;  /* 0xfffffffc00ec8947 */ /* 0x010fea000383ffff */
[----:B------:R-:W-:Y:S05]  /*97f0*/  BRA `(.L_x_24) ;  /* 0xffffff84001c7947 */ /* 0x000fea000383ffff */
.L_x_31:
[----:B-1----:R-:W-:-:S04]  /*9800*/  IMAD.U32 R21, RZ, RZ, UR16 ;  /* 0x00000010ff157e24 */ /* 0x002fc8000f8e00ff */
[----:B------:R1:W4:Y:S03]  /*9810*/  SYNCS.PHASECHK.TRANS64.TRYWAIT P0, [R21+URZ], R20 ;  /* 0x00000014150075a7 */ /* 0x000326000800017f */
[----:B----4-:R-:W-:Y:S05]  /*9820*/  @!P0 NANOSLEEP.SYNCS 0x989680 ;  /* 0x009896800000895d */ /* 0x010fea0003900000 */
[----:B------:R-:W4:Y:S02]  /*9830*/  @!P0 SYNCS.PHASECHK.TRANS64 P0, [R21+URZ], R20 ;  /* 0x00000014150085a7 */ /* 0x000f24000800007f */
[----:B----4-:R-:W-:Y:S05]  /*9840*/  @!P0 BRA `(.L_x_31) ;  /* 0xfffffffc00ec8947 */ /* 0x010fea000383ffff */
[----:B------:R-:W-:Y:S05]  /*9850*/  BRA `(.L_x_30) ;  /* 0xffffff8c00847947 */ /* 0x000fea000383ffff */
.L_x_39:
[----:B0-----:R-:W-:-:S04]  /*9860*/  IMAD.U32 R19, RZ, RZ, UR11 ;  /* 0x0000000bff137e24 */ /* 0x001fc8000f8e00ff */
[----:B------:R0:W1:Y:S03]  /*9870*/  SYNCS.PHASECHK.TRANS64.TRYWAIT P0, [R19+URZ+0x8], R18 ;  /* 0x00000812130075a7 */ /* 0x000066000800017f */
[----:B-1----:R-:W-:Y:S05]  /*9880*/  @!P0 NANOSLEEP.SYNCS 0x989680 ;  /* 0x009896800000895d */ /* 0x002fea0003900000 */
[----:B------:R-:W1:Y:S02]  /*9890*/  @!P0 SYNCS.PHASECHK.TRANS64 P0, [R19+URZ+0x8], R18 ;  /* 0x00000812130085a7 */ /* 0x000e64000800007f */
[----:B-1----:R-:W-:Y:S05]  /*98a0*/  @!P0 BRA `(.L_x_39) ;  /* 0xfffffffc00ec8947 */ /* 0x002fea000383ffff */
[----:B------:R-:W-:Y:S05]  /*98b0*/  BRA `(.L_x_202) ;  /* 0xffffff9c00207947 */ /* 0x000fea000383ffff */
.L_x_176:
[----:B------:R-:W-:Y:S01]  /*98c0*/  BSSY B1, `(.L_x_203) ;  /* 0x0000006000017945 */ /* 0x000fe20003800000 */
[----:B------:R-:W-:-:S07]  /*98d0*/  IMAD.MOV.U32 R10, RZ, RZ, -0x1 ;  /* 0xffffffffff0a7424 */ /* 0x000fce00078e00ff */
[----:B------:R-:W-:Y:S05]  /*98e0*/  WARPSYNC.COLLECTIVE R10, `(.L_x_204) ;  /* 0x000000000a0c7348 */ /* 0x000fea0003c00000 */
[----:B------:R-:W-:Y:S02]  /*98f0*/  ELECT P1, UR62, PT ;  /* 0x00000000003e782f */ /* 0x000fe40003820000 */
[----:B------:R-:W-:Y:S01]  /*9900*/  MOV R10, UR62 ;  /* 0x0000003e000a7c02 */ /* 0x000fe20008000f00 */
[----:B------:R-:W-:Y:S10]  /*9910*/  ENDCOLLECTIVE ;  /* 0x000000000000791b */ /* 0x000ff40003800000 */
.L_x_204:
[----:B------:R-:W-:Y:S05]  /*9920*/  BSYNC B1 ;  /* 0x0000000000017941 */ /* 0x000fea0003800000 */
.L_x_203:
[----:B------:R-:W-:Y:S05]  /*9930*/  BRA `(.L_x_205) ;  /* 0xffffffec00447947 */ /* 0x000fea000383ffff */
.L_x_179:
[----:B-1----:R1:W2:Y:S02]  /*9940*/  SYNCS.PHASECHK.TRANS64.TRYWAIT P1, [R19+URZ+0x48], R10 ;  /* 0x0000480a130075a7 */ /* 0x0022a4000802017f */
[----:B--2---:R-:W-:Y:S05]  /*9950*/  @!P1 NANOSLEEP.SYNCS 0x989680 ;  /* 0x009896800000995d */ /* 0x004fea0003900000 */
[----:B------:R-:W2:Y:S02]  /*9960*/  @!P1 SYNCS.PHASECHK.TRANS64 P1, [R19+URZ+0x48], R10 ;  /* 0x0000480a130095a7 */ /* 0x000ea4000802007f */
[----:B--2---:R-:W-:Y:S05]  /*9970*/  @!P1 BRA `(.L_x_179) ;  /* 0xfffffffc00f09947 */ /* 0x004fea000383ffff */
[----:B------:R-:W-:Y:S05]  /*9980*/  BRA `(.L_x_206) ;  /* 0xffffffec007c7947 */ /* 0x000fea000383ffff */
.L_x_188:
[----:B------:R-:W-:Y:S01]  /*9990*/  BSSY B0, `(.L_x_207) ;  /* 0x0000006000007945 */ /* 0x000fe20003800000 */
[----:B------:R-:W-:-:S07]  /*99a0*/  IMAD.MOV.U32 R10, RZ, RZ, -0x1 ;  /* 0xffffffffff0a7424 */ /* 0x000fce00078e00ff */
[----:B------:R-:W-:Y:S05]  /*99b0*/  WARPSYNC.COLLECTIVE R10, `(.L_x_208) ;  /* 0x000000000a0c7348 */ /* 0x000fea0003c00000 */
[----:B------:R-:W-:Y:S02]  /*99c0*/  ELECT P1, UR62, PT ;  /* 0x00000000003e782f */ /* 0x000fe40003820000 */
[----:B------:R-:W-:Y:S01]  /*99d0*/  MOV R10, UR62 ;  /* 0x0000003e000a7c02 */ /* 0x000fe20008000f00 */
[----:B------:R-:W-:Y:S10]  /*99e0*/  ENDCOLLECTIVE ;  /* 0x000000000000791b */ /* 0x000ff40003800000 */
.L_x_208:
[----:B------:R-:W-:Y:S05]  /*99f0*/  BSYNC B0 ;  /* 0x0000000000007941 */ /* 0x000fea0003800000 */
.L_x_207:
[----:B------:R-:W-:Y:S01]  /*9a00*/  PLOP3.LUT P0, PT, P1, PT, PT, 0x80, 0x0 ;  /* 0x000000000000781c */ /* 0x000fe20000f0f070 */
[----:B------:R-:W-:-:S12]  /*9a10*/  BRA `(.L_x_209) ;  /* 0xfffffff400e07947 */ /* 0x000fd8000383ffff */
.L_x_192:
[----:B0-----:R0:W1:Y:S02]  /*9a20*/  SYNCS.PHASECHK.TRANS64.TRYWAIT P0, [R5+URZ], R2 ;  /* 0x00000002050075a7 */ /* 0x001064000800017f */
[----:B-1----:R-:W-:Y:S05]  /*9a30*/  @!P0 NANOSLEEP.SYNCS 0x989680 ;  /* 0x009896800000895d */ /* 0x002fea0003900000 */
[----:B------:R-:W1:Y:S02]  /*9a40*/  @!P0 SYNCS.PHASECHK.TRANS64 P0, [R5+URZ], R2 ;  /* 0x00000002050085a7 */ /* 0x000e64000800007f */
[----:B-1----:R-:W-:Y:S05]  /*9a50*/  @!P0 BRA `(.L_x_192) ;  /* 0xfffffffc00f08947 */ /* 0x002fea000383ffff */
[----:B------:R-:W-:Y:S05]  /*9a60*/  BRA `(.L_x_210) ;  /* 0xfffffff800207947 */ /* 0x000fea000383ffff */
.L_x_193:
[----:B0-----:R0:W1:Y:S02]  /*9a70*/  SYNCS.PHASECHK.TRANS64.TRYWAIT P0, [R7+URZ], R4 ;  /* 0x00000004070075a7 */ /* 0x001064000800017f */
[----:B-1----:R-:W-:Y:S05]  /*9a80*/  @!P0 NANOSLEEP.SYNCS 0x989680 ;  /* 0x009896800000895d */ /* 0x002fea0003900000 */
[----:B------:R-:W1:Y:S02]  /*9a90*/  @!P0 SYNCS.PHASECHK.TRANS64 P0, [R7+URZ], R4 ;  /* 0x00000004070085a7 */ /* 0x000e64000800007f */
[----:B-1----:R-:W-:Y:S05]  /*9aa0*/  @!P0 BRA `(.L_x_193) ;  /* 0xfffffffc00f08947 */ /* 0x002fea000383ffff */
[----:B------:R-:W-:Y:S05]  /*9ab0*/  BRA `(.L_x_211) ;  /* 0xfffffff800307947 */ /* 0x000fea000383ffff */
.L_x_194:
[----:B0-----:R0:W1:Y:S02]  /*9ac0*/  SYNCS.PHASECHK.TRANS64.TRYWAIT P0, [R6+URZ], R5 ;  /* 0x00000005060075a7 */ /* 0x001064000800017f */
[----:B-1----:R-:W-:Y:S05]  /*9ad0*/  @!P0 NANOSLEEP.SYNCS 0x989680 ;  /* 0x009896800000895d */ /* 0x002fea0003900000 */
[----:B------:R-:W1:Y:S02]  /*9ae0*/  @!P0 SYNCS.PHASECHK.TRANS64 P0, [R6+URZ], R5 ;  /* 0x00000005060085a7 */ /* 0x000e64000800007f */
[----:B-1----:R-:W-:Y:S05]  /*9af0*/  @!P0 BRA `(.L_x_194) ;  /* 0xfffffffc00f08947 */ /* 0x002fea000383ffff */
[----:B------:R-:W-:Y:S05]  /*9b00*/  BRA `(.L_x_212) ;  /* 0xfffffff800407947 */ /* 0x000fea000383ffff */
.L_x_195:
[----:B0-----:R0:W1:Y:S02]  /*9b10*/  SYNCS.PHASECHK.TRANS64.TRYWAIT P0, [R9+URZ], R4 ;  /* 0x00000004090075a7 */ /* 0x001064000800017f */
[----:B-1----:R-:W-:Y:S05]  /*9b20*/  @!P0 NANOSLEEP.SYNCS 0x989680 ;  /* 0x009896800000895d */ /* 0x002fea0003900000 */
[----:B------:R-:W1:Y:S02]  /*9b30*/  @!P0 SYNCS.PHASECHK.TRANS64 P0, [R9+URZ], R4 ;  /* 0x00000004090085a7 */ /* 0x000e64000800007f */
[----:B-1----:R-:W-:Y:S05]  /*9b40*/  @!P0 BRA `(.L_x_195) ;  /* 0xfffffffc00f08947 */ /* 0x002fea000383ffff */
[----:B------:R-:W-:Y:S05]  /*9b50*/  BRA `(.L_x_213) ;  /* 0xfffffff800507947 */ /* 0x000fea000383ffff */
.L_x_196:
[----:B0-----:R0:W1:Y:S02]  /*9b60*/  SYNCS.PHASECHK.TRANS64.TRYWAIT P0, [R6+URZ], R5 ;  /* 0x00000005060075a7 */ /* 0x001064000800017f */
[----:B-1----:R-:W-:Y:S05]  /*9b70*/  @!P0 NANOSLEEP.SYNCS 0x989680 ;  /* 0x009896800000895d */ /* 0x002fea0003900000 */
[----:B------:R-:W1:Y:S02]  /*9b80*/  @!P0 SYNCS.PHASECHK.TRANS64 P0, [R6+URZ], R5 ;  /* 0x00000005060085a7 */ /* 0x000e64000800007f */
[----:B-1----:R-:W-:Y:S05]  /*9b90*/  @!P0 BRA `(.L_x_196) ;  /* 0xfffffffc00f08947 */ /* 0x002fea000383ffff */
[----:B------:R-:W-:Y:S05]  /*9ba0*/  BRA `(.L_x_214) ;  /* 0xfffffff800607947 */ /* 0x000fea000383ffff */
.L_x_197:
[----:B0-----:R0:W1:Y:S02]  /*9bb0*/  SYNCS.PHASECHK.TRANS64.TRYWAIT P0, [R9+URZ], R4 ;  /* 0x00000004090075a7 */ /* 0x001064000800017f */
[----:B-1----:R-:W-:Y:S05]  /*9bc0*/  @!P0 NANOSLEEP.SYNCS 0x989680 ;  /* 0x009896800000895d */ /* 0x002fea0003900000 */
[----:B------:R-:W1:Y:S02]  /*9bd0*/  @!P0 SYNCS.PHASECHK.TRANS64 P0, [R9+URZ], R4 ;  /* 0x00000004090085a7 */ /* 0x000e64000800007f */
[----:B-1----:R-:W-:Y:S05]  /*9be0*/  @!P0 BRA `(.L_x_197) ;  /* 0xfffffffc00f08947 */ /* 0x002fea000383ffff */
[----:B------:R-:W-:Y:S05]  /*9bf0*/  BRA `(.L_x_215) ;  /* 0xfffffff800707947 */ /* 0x000fea000383ffff */
.L_x_198:
[----:B0-----:R0:W1:Y:S02]  /*9c00*/  SYNCS.PHASECHK.TRANS64.TRYWAIT P0, [R8+URZ], R5 ;  /* 0x00000005080075a7 */ /* 0x001064000800017f */
[----:B-1----:R-:W-:Y:S05]  /*9c10*/  @!P0 NANOSLEEP.SYNCS 0x989680 ;  /* 0x009896800000895d */ /* 0x002fea0003900000 */
[----:B------:R-:W1:Y:S02]  /*9c20*/  @!P0 SYNCS.PHASECHK.TRANS64 P0, [R8+URZ], R5 ;  /* 0x00000005080085a7 */ /* 0x000e64000800007f */
[----:B-1----:R-:W-:Y:S05]  /*9c30*/  @!P0 BRA `(.L_x_198) ;  /* 0xfffffffc00f08947 */ /* 0x002fea000383ffff */
[----:B------:R-:W-:Y:S05]  /*9c40*/  BRA `(.L_x_216) ;  /* 0xfffffff800807947 */ /* 0x000fea000383ffff */
.L_x_199:
[----:B-1----:R1:W2:Y:S02]  /*9c50*/  SYNCS.PHASECHK.TRANS64.TRYWAIT P0, [R11+URZ], R6 ;  /* 0x000000060b0075a7 */ /* 0x0022a4000800017f */
[----:B--2---:R-:W-:Y:S05]  /*9c60*/  @!P0 NANOSLEEP.SYNCS 0x989680 ;  /* 0x009896800000895d */ /* 0x004fea0003900000 */
[----:B------:R-:W2:Y:S02]  /*9c70*/  @!P0 SYNCS.PHASECHK.TRANS64 P0, [R11+URZ], R6 ;  /* 0x000000060b0085a7 */ /* 0x000ea4000800007f */
[----:B--2---:R-:W-:Y:S05]  /*9c80*/  @!P0 BRA `(.L_x_199) ;  /* 0xfffffffc00f08947 */ /* 0x004fea000383ffff */
[----:B------:R-:W-:Y:S05]  /*9c90*/  BRA `(.L_x_217) ;  /* 0xfffffff800887947 */ /* 0x000fea000383ffff */
.L_x_218:
[----:B------:R-:W-:-:S00]  /*9ca0*/  BRA `(.L_x_218) ;  /* 0xfffffffc00fc7947 */ /* 0x000fc0000383ffff */
[----:B------:R-:W-:-:S00]  /*9cb0*/  NOP ;  /* 0x0000000000007918 */ /* 0x000fc00000000000 */
        /* <DEDUP_REMOVED lines=12> */
.L_x_219:


//--------------------- .nv.shared._ZN7cutlass13device_kernelINS_4gemm6kernel13GemmUniversalIN4cute5tupleIJiiiiEEENS1_10collective13CollectiveMmaINS1_37MainloopSm90TmaGmmaWarpSpecializedFP8ILi9ENS5_IJNS4_1CILi2EEESB_NSA_ILi1EEEEEENS1_32KernelTmaWarpSpecializedPingpongEEENS5_IJNSA_ILi64EEENSA_ILi128EEESH_EEENS_12float_e5m2_tENS5_IJlSC_lEEESJ_SK_NS4_8TiledMMAINS4_8MMA_AtomIJNS4_4SM904GMMA31MMA_64x128x32_F32E5M2E5M2_SS_TNILNSO_7ScaleInE1ELSQ_1EEEEEENS4_6LayoutINS5_IJSC_SC_SC_EEENS5_IJNSA_ILi0EEESV_SV_EEEEENS5_IJNS4_10UnderscoreESY_SY_EEEEENS4_23SM90_TMA_LOAD_MULTICASTENS4_14ComposedLayoutINS4_7SwizzleILi3ELi4ELi3EEENS4_18smem_ptr_flag_bitsILi8EEENST_INS5_IJNSA_ILi8EEESH_EEENS5_IJSH_SC_EEEEEEEvNS4_8identityES11_S1B_vS1C_EENS_8epilogue10collective6detail29Sm90TmaWarpSpecializedAdapterINS1F_15DefaultEpilogueISJ_SK_SK_NS1E_6thread17LinearCombinationISJ_Li1EffLNS1J_9ScaleType4KindE0ELNS_15FloatRoundStyleE2ESJ_EENS1_15EpilogueDefaultEEEEEvvEEEEvNT_6ParamsE --------------------------
	.section	.nv.shared._ZN7cutlass13device_kernelINS_4gemm6kernel13GemmUniversalIN4cute5tupleIJiiiiEEENS1_10collective13CollectiveMmaINS1_37MainloopSm90TmaGmmaWarpSpecializedFP8ILi9ENS5_IJNS4_1CILi2EEESB_NSA_ILi1EEEEEENS1_32KernelTmaWarpSpecializedPingpongEEENS5_IJNSA_ILi64EEENSA_ILi128EEESH_EEENS_12float_e5m2_tENS5_IJlSC_lEEESJ_SK_NS4_8TiledMMAINS4_8MMA_AtomIJNS4_4SM904GMMA31MMA_64x128x32_F32E5M2E5M2_SS_TNILNSO_7ScaleInE1ELSQ_1EEEEEENS4_6LayoutINS5_IJSC_SC_SC_EEENS5_IJNSA_ILi0EEESV_SV_EEEEENS5_IJNS4_10UnderscoreESY_SY_EEEEENS4_23SM90_TMA_LOAD_MULTICASTENS4_14ComposedLayoutINS4_7SwizzleILi3ELi4ELi3EEENS4_18smem_ptr_flag_bitsILi8EEENST_INS5_IJNSA_ILi8EEESH_EEENS5_IJSH_SC_EEEEEEEvNS4_8identityES11_S1B_vS1C_EENS_8epilogue10collective6detail29Sm90TmaWarpSpecializedAdapterINS1F_15DefaultEpilogueISJ_SK_SK_NS1E_6thread17LinearCombinationISJ_Li1EffLNS1J_9ScaleType4KindE0ELNS_15FloatRoundStyleE2ESJ_EENS1_15EpilogueDefaultEEEEEvvEEEEvNT_6ParamsE,"aw",@nobits
	.sectionflags	@""
	.align	16
	.zero		1024


//--------------------- .nv.shared.reserved.0     --------------------------
	.section	.nv.shared.reserved.0,"aw",@nobits
	.weak		__nv_reservedSMEM_offset_0_alias
	.size		__nv_reservedSMEM_offset_0_alias, 0, 0
	.other		__nv_reservedSMEM_offset_0_alias,@"STO_CUDA_RESERVED_SHARED STV_DEFAULT"
__nv_reservedSMEM_offset_0_alias:
	.zero		0


//--------------------- .nv.global                --------------------------
	.section	.nv.global,"aw",@nobits
.nv.global:
	.type		_ZN39_INTERNAL_1eb82e46_4_k_cu_3d2a5b0e_51354cute1_E,@object
	.size		_ZN39_INTERNAL_1eb82e46_4_k_cu_3d2a5b0e_51354cute1_E,(_ZN39_INTERNAL_1eb82e46_4_k_cu_3d2a5b0e_51354cuda3std3__45__cpo6cbeginE - _ZN39_INTERNAL_1eb82e46_4_k_cu_3d2a5b0e_51354cute1_E)
_ZN39_INTERNAL_1eb82e46_4_k_cu_3d2a5b0e_51354cute1_E:
	.zero		1
	.type		_ZN39_INTERNAL_1eb82e46_4_k_cu_3d2a5b0e_51354cuda3std3__45__cpo6cbeginE,@object
	.size		_ZN39_INTERNAL_1eb82e46_4_k_cu_3d2a5b0e_51354cuda3std3__45__cpo6cbeginE,(_ZN39_INTERNAL_1eb82e46_4_k_cu_3d2a5b0e_51354cuda3std3__48in_placeE - _ZN39_INTERNAL_1eb82e46_4_k_cu_3d2a5b0e_51354cuda3std3__45__cpo6cbeginE)
_ZN39_INTERNAL_1eb82e46_4_k_cu_3d2a5b0e_51354cuda3std3__45__cpo6cbeginE:
	.zero		1
	.type		_ZN39_INTERNAL_1eb82e46_4_k_cu_3d2a5b0e_51354cuda3std3__48in_placeE,@object
	.size		_ZN39_INTERNAL_1eb82e46_4_k_cu_3d2a5b0e_51354cuda3std3__48in_placeE,(_ZN39_INTERNAL_1eb82e46_4_k_cu_3d2a5b0e_51354cuda3std6ranges3__45__cpo9iter_moveE - _ZN39_INTERNAL_1eb82e46_4_k_cu_3d2a5b0e_51354cuda3std3__48in_placeE)
_ZN39_INTERNAL_1eb82e46_4_k_cu_3d2a5b0e_51354cuda3std3__48in_placeE:
	.zero		1
	.type		_ZN39_INTERNAL_1eb82e46_4_k_cu_3d2a5b0e_51354cuda3std6ranges3__45__cpo9iter_moveE,@object
	.size		_ZN39_INTERNAL_1eb82e46_4_k_cu_3d2a5b0e_51354cuda3std6ranges3__45__cpo9iter_moveE,(_ZN39_INTERNAL_1eb82e46_4_k_cu_3d2a5b0e_51354cuda3std3__45__cpo5beginE - _ZN39_INTERNAL_1eb82e46_4_k_cu_3d2a5b0e_51354cuda3std6ranges3__45__cpo9iter_moveE)
_ZN39_INTERNAL_1eb82e46_4_k_cu_3d2a5b0e_51354cuda3std6ranges3__45__cpo9iter_moveE:
	.zero		1
	.type		_ZN39_INTERNAL_1eb82e46_4_k_cu_3d2a5b0e_51354cuda3std3__45__cpo5beginE,@object
	.size		_ZN39_INTERNAL_1eb82e46_4_k_cu_3d2a5b0e_51354cuda3std3__45__cpo5beginE,(_ZN39_INTERNAL_1eb82e46_4_k_cu_3d2a5b0e_51354cuda3std3__441_GLOBAL__N__1eb82e46_4_k_cu_3d2a5b0e_51356ignoreE - _ZN39_INTERNAL_1eb82e46_4_k_cu_3d2a5b0e_51354cuda3std3__45__cpo5beginE)
_ZN39_INTERNAL_1eb82e46_4_k_cu_3d2a5b0e_51354cuda3std3__45__cpo5beginE:
	.zero		1
	.type		_ZN39_INTERNAL_1eb82e46_4_k_cu_3d2a5b0e_51354cuda3std3__441_GLOBAL__N__1eb82e46_4_k_cu_3d2a5b0e_51356ignoreE,@object
	.size		_ZN39_INTERNAL_1eb82e46_4_k_cu_3d2a5b0e_51354cuda3std3__441_GLOBAL__N__1eb82e46_4_k_cu_3d2a5b0e_51356ignoreE,(_ZN39_INTERNAL_1eb82e46_4_k_cu_3d2a5b0e_51354cute7productE - _ZN39_INTERNAL_1eb82e46_4_k_cu_3d2a5b0e_51354cuda3std3__441_GLOBAL__N__1eb82e46_4_k_cu_3d2a5b0e_51356ignoreE)
_ZN39_INTERNAL_1eb82e46_4_k_cu_3d2a5b0e_51354cuda3std3__441_GLOBAL__N__1eb82e46_4_k_cu_3d2a5b0e_51356ignoreE:
	.zero		1
	.type		_ZN39_INTERNAL_1eb82e46_4_k_cu_3d2a5b0e_51354cute7productE,@object
	.size		_ZN39_INTERNAL_1eb82e46_4_k_cu_3d2a5b0e_51354cute7productE,(_ZN39_INTERNAL_1eb82e46_4_k_cu_3d2a5b0e_51354cuda3std3__45__cpo3endE - _ZN39_INTERNAL_1eb82e46_4_k_cu_3d2a5b0e_51354cute7productE)
_ZN39_INTERNAL_1eb82e46_4_k_cu_3d2a5b0e_51354cute7productE:
	.zero		1
	.type		_ZN39_INTERNAL_1eb82e46_4_k_cu_3d2a5b0e_51354cuda3std3__45__cpo3endE,@object
	.size		_ZN39_INTERNAL_1eb82e46_4_k_cu_3d2a5b0e_51354cuda3std3__45__cpo3endE,(_ZN39_INTERNAL_1eb82e46_4_k_cu_3d2a5b0e_51354cuda3std3__419piecewise_constructE - _ZN39_INTERNAL_1eb82e46_4_k_cu_3d2a5b0e_51354cuda3std3__45__cpo3endE)
_ZN39_INTERNAL_1eb82e46_4_k_cu_3d2a5b0e_51354cuda3std3__45__cpo3endE:
	.zero		1
	.type		_ZN39_INTERNAL_1eb82e46_4_k_cu_3d2a5b0e_51354cuda3std3__419piecewise_constructE,@object
	.size		_ZN39_INTERNAL_1eb82e46_4_k_cu_3d2a5b0e_51354cuda3std3__419piecewise_constructE,(_ZN39_INTERNAL_1eb82e46_4_k_cu_3d2a5b0e_51354cuda3std3__45__cpo4cendE - _ZN39_INTERNAL_1eb82e46_4_k_cu_3d2a5b0e_51354cuda3std3__419piecewise_constructE)
_ZN39_INTERNAL_1eb82e46_4_k_cu_3d2a5b0e_51354cuda3std3__419piecewise_constructE:
	.zero		1
	.type		_ZN39_INTERNAL_1eb82e46_4_k_cu_3d2a5b0e_51354cuda3std3__45__cpo4cendE,@object
	.size		_ZN39_INTERNAL_1eb82e46_4_k_cu_3d2a5b0e_51354cuda3std3__45__cpo4cendE,(_ZN39_INTERNAL_1eb82e46_4_k_cu_3d2a5b0e_51354cuda3std6ranges3__45__cpo4swapE - _ZN39_INTERNAL_1eb82e46_4_k_cu_3d2a5b0e_51354cuda3std3__45__cpo4cendE)
_ZN39_INTERNAL_1eb82e46_4_k_cu_3d2a5b0e_51354cuda3std3__45__cpo4cendE:
	.zero		1
	.type		_ZN39_INTERNAL_1eb82e46_4_k_cu_3d2a5b0e_51354cuda3std6ranges3__45__cpo4swapE,@object
	.size		_ZN39_INTERNAL_1eb82e46_4_k_cu_3d2a5b0e_51354cuda3std6ranges3__45__cpo4swapE,(.L_7 - _ZN39_INTERNAL_1eb82e46_4_k_cu_3d2a5b0e_51354cuda3std6ranges3__45__cpo4swapE)
_ZN39_INTERNAL_1eb82e46_4_k_cu_3d2a5b0e_51354cuda3std6ranges3__45__cpo4swapE:
	.zero		1
.L_7:


//--------------------- .nv.constant0._ZN7cutlass13device_kernelINS_4gemm6kernel13GemmUniversalIN4cute5tupleIJiiiiEEENS1_10collective13CollectiveMmaINS1_37MainloopSm90TmaGmmaWarpSpecializedFP8ILi9ENS5_IJNS4_1CILi2EEESB_NSA_ILi1EEEEEENS1_32KernelTmaWarpSpecializedPingpongEEENS5_IJNSA_ILi64EEENSA_ILi128EEESH_EEENS_12float_e5m2_tENS5_IJlSC_lEEESJ_SK_NS4_8TiledMMAINS4_8MMA_AtomIJNS4_4SM904GMMA31MMA_64x128x32_F32E5M2E5M2_SS_TNILNSO_7ScaleInE1ELSQ_1EEEEEENS4_6LayoutINS5_IJSC_SC_SC_EEENS5_IJNSA_ILi0EEESV_SV_EEEEENS5_IJNS4_10UnderscoreESY_SY_EEEEENS4_23SM90_TMA_LOAD_MULTICASTENS4_14ComposedLayoutINS4_7SwizzleILi3ELi4ELi3EEENS4_18smem_ptr_flag_bitsILi8EEENST_INS5_IJNSA_ILi8EEESH_EEENS5_IJSH_SC_EEEEEEEvNS4_8identityES11_S1B_vS1C_EENS_8epilogue10collective6detail29Sm90TmaWarpSpecializedAdapterINS1F_15DefaultEpilogueISJ_SK_SK_NS1E_6thread17LinearCombinationISJ_Li1EffLNS1J_9ScaleType4KindE0ELNS_15FloatRoundStyleE2ESJ_EENS1_15EpilogueDefaultEEEEEvvEEEEvNT_6ParamsE --------------------------
	.section	.nv.constant0._ZN7cutlass13device_kernelINS_4gemm6kernel13GemmUniversalIN4cute5tupleIJiiiiEEENS1_10collective13CollectiveMmaINS1_37MainloopSm90TmaGmmaWarpSpecializedFP8ILi9ENS5_IJNS4_1CILi2EEESB_NSA_ILi1EEEEEENS1_32KernelTmaWarpSpecializedPingpongEEENS5_IJNSA_ILi64EEENSA_ILi128EEESH_EEENS_12float_e5m2_tENS5_IJlSC_lEEESJ_SK_NS4_8TiledMMAINS4_8MMA_AtomIJNS4_4SM904GMMA31MMA_64x128x32_F32E5M2E5M2_SS_TNILNSO_7ScaleInE1ELSQ_1EEEEEENS4_6LayoutINS5_IJSC_SC_SC_EEENS5_IJNSA_ILi0EEESV_SV_EEEEENS5_IJNS4_10UnderscoreESY_SY_EEEEENS4_23SM90_TMA_LOAD_MULTICASTENS4_14ComposedLayoutINS4_7SwizzleILi3ELi4ELi3EEENS4_18smem_ptr_flag_bitsILi8EEENST_INS5_IJNSA_ILi8EEESH_EEENS5_IJSH_SC_EEEEEEEvNS4_8identityES11_S1B_vS1C_EENS_8epilogue10collective6detail29Sm90TmaWarpSpecializedAdapterINS1F_15DefaultEpilogueISJ_SK_SK_NS1E_6thread17LinearCombinationISJ_Li1EffLNS1J_9ScaleType4KindE0ELNS_15FloatRoundStyleE2ESJ_EENS1_15EpilogueDefaultEEEEEvvEEEEvNT_6ParamsE,"a",@progbits
	.sectionflags	@""
	.align	4
.nv.constant0._ZN7cutlass13device_kernelINS_4gemm6kernel13GemmUniversalIN4cute5tupleIJiiiiEEENS1_10collective13CollectiveMmaINS1_37MainloopSm90TmaGmmaWarpSpecializedFP8ILi9ENS5_IJNS4_1CILi2EEESB_NSA_ILi1EEEEEENS1_32KernelTmaWarpSpecializedPingpongEEENS5_IJNSA_ILi64EEENSA_ILi128EEESH_EEENS_12float_e5m2_tENS5_IJlSC_lEEESJ_SK_NS4_8TiledMMAINS4_8MMA_AtomIJNS4_4SM904GMMA31MMA_64x128x32_F32E5M2E5M2_SS_TNILNSO_7ScaleInE1ELSQ_1EEEEEENS4_6LayoutINS5_IJSC_SC_SC_EEENS5_IJNSA_ILi0EEESV_SV_EEEEENS5_IJNS4_10UnderscoreESY_SY_EEEEENS4_23SM90_TMA_LOAD_MULTICASTENS4_14ComposedLayoutINS4_7SwizzleILi3ELi4ELi3EEENS4_18smem_ptr_flag_bitsILi8EEENST_INS5_IJNSA_ILi8EEESH_EEENS5_IJSH_SC_EEEEEEEvNS4_8identityES11_S1B_vS1C_EENS_8epilogue10collective6detail29Sm90TmaWarpSpecializedAdapterINS1F_15DefaultEpilogueISJ_SK_SK_NS1E_6thread17LinearCombinationISJ_Li1EffLNS1J_9ScaleType4KindE0ELNS_15FloatRoundStyleE2ESJ_EENS1_15EpilogueDefaultEEEEEvvEEEEvNT_6ParamsE:
	.zero		1664


//--------------------- SYMBOLS --------------------------

	.type		.nv.reservedSmem.offset0,@object
	.size		.nv.reservedSmem.offset0,0x4
